// auto-generated by cutlass_sweep.conv — config: {"arch": "sm_90", "cluster_m": 2, "cluster_n": 1, "conv_kind": "wgrad", "dtype": "fp16", "ndim": 2, "tile_k": 64, "tile_m": 128, "tile_n": 64}
#include "cutlass/cutlass.h"
#include "cute/tensor.hpp"
#include "cutlass/kernel_hardware_info.hpp"
#include "cutlass/conv/convolution.h"
#include "cutlass/conv/dispatch_policy.hpp"
#include "cutlass/conv/collective/collective_builder.hpp"
#include "cutlass/conv/kernel/conv_universal.hpp"
#include "cutlass/conv/device/conv_universal_adapter.hpp"
#include "cutlass/epilogue/collective/collective_builder.hpp"

using namespace cute;
using Elem = cutlass::half_t;
using Acc  = float;
using LayoutAB = cutlass::layout::TensorNHWC;
using LayoutC  = cutlass::layout::TensorKCSR;
constexpr auto ConvOp = cutlass::conv::Operator::kWgrad;
using TileShape    = Shape<_128, Shape<_64>, Shape<_64>>;
using ClusterShape = Shape<_2, _1, _1>;

using CollectiveEpilogue = typename cutlass::epilogue::collective::CollectiveBuilder<
    cutlass::arch::Sm90, cutlass::arch::OpClassTensorOp,
    TileShape, ClusterShape,
    cutlass::epilogue::collective::EpilogueTileAuto,
    Acc, Acc,
    Elem, LayoutC, 128 / cutlass::sizeof_bits<Elem>::value,
    Elem, LayoutC, 128 / cutlass::sizeof_bits<Elem>::value,
    cutlass::epilogue::collective::EpilogueScheduleAuto
  >::CollectiveOp;

using CollectiveMainloop = typename cutlass::conv::collective::CollectiveBuilder<
    cutlass::arch::Sm90, cutlass::arch::OpClassTensorOp, ConvOp,
    Elem, LayoutAB, 128 / cutlass::sizeof_bits<Elem>::value,
    Elem, LayoutAB, 128 / cutlass::sizeof_bits<Elem>::value,
    Acc,
    TileShape, ClusterShape,
    cutlass::conv::collective::StageCountAutoCarveout<
        static_cast<int>(sizeof(typename CollectiveEpilogue::SharedStorage))>,
    cutlass::conv::collective::KernelScheduleAuto
  >::CollectiveOp;

using ProblemShape = cutlass::conv::ConvProblemShape<
    ConvOp, CollectiveMainloop::DispatchPolicy::NumSpatialDimensions>;
using ConvKernel = cutlass::conv::kernel::ConvUniversal<
    ProblemShape, CollectiveMainloop, CollectiveEpilogue>;
using Conv = cutlass::conv::device::ConvUniversalAdapter<ConvKernel>;

auto* _anchor = &cutlass::device_kernel<ConvKernel>;


// ===== COMPILED SASS (sm_90a) =====

	.target	sm_90a

	.elftype	@"ET_EXEC"


//--------------------- .note.nv.tkinfo           --------------------------
	.section	.note.nv.tkinfo,"",@"SHT_NOTE"
	.sectionflags	@"SHF_NOTE_NV_TKINFO"
	.tkinfo
        /*0018*/ 	.word	0x00000002
        /*0030*/ 	.string	""
        /*0030*/ 	.string	"ptxas"
        /*0030*/ 	.string	"Cuda compilation tools, release 13.0, V13.0.88"
        /*0030*/ 	.string	"Build cuda_13.0.r13.0/compiler.36424714_0"
        /*0030*/ 	.string	"-arch sm_90a -m 64 "



//--------------------- .note.nv.cuinfo           --------------------------
	.section	.note.nv.cuinfo,"",@"SHT_NOTE"
	.sectionflags	@"SHF_NOTE_NV_CUINFO"
        /*0018*/ 	.short	0x0002
        /*001a*/ 	.short	0x005a
        /*001c*/ 	.short	0x0082
	.zero		2


//--------------------- .nv.info                  --------------------------
	.section	.nv.info,"",@"SHT_CUDA_INFO"
	.align	4


	//----- nvinfo : EIATTR_REGCOUNT
	.align		4
        /*0000*/ 	.byte	0x04, 0x2f
        /*0002*/ 	.short	(.L_12 - .L_11)
	.align		4
.L_11:
        /*0004*/ 	.word	index@(_ZN7cutlass13device_kernelINS_4conv6kernel13ConvUniversalINS1_16ConvProblemShapeILNS1_8OperatorE2ELi2EEENS1_10collective14CollectiveConvINS1_46MainloopSm90TmaGmmaWarpSpecializedImplicitGemmILS5_2ELi9ELi2EN4cute5tupleIJNSA_1CILi2EEENSC_ILi1EEESE_EEENS1_36KernelImplicitTmaWarpSpecializedSm90ELi1EEENSB_IJNSC_ILi128EEENSB_IJNSC_ILi64EEEEEESK_EEENS_6half_tESM_NSA_8TiledMMAINSA_8MMA_AtomIJNSA_4SM904GMMA25MMA_64x64x16_F32F16F16_SSILNSQ_5MajorE1ELSS_1ELNSQ_7ScaleInE1ELST_1EEEEEENSA_6LayoutINSB_IJSE_SE_SE_EEENSB_IJNSC_ILi0EEESY_SY_EEEEENSB_IJNSA_10UnderscoreES11_S11_EEEEENS7_6detail26Sm90ImplicitGemmTileTraitsINSA_13SM90_TMA_LOADENSA_14ComposedLayoutINSA_7SwizzleILi3ELi4ELi3EEENSA_18smem_ptr_flag_bitsILi16EEENSW_INSB_IJNSB_IJSJ_SD_EEENSB_IJNSC_ILi8EEES1D_EEENSB_IJSE_NSC_ILi9EEEEEEEEENSB_IJNSB_IJSE_NSC_ILi4096EEEEEENSB_IJSJ_NSC_ILi512EEEEEENSB_IJSY_NSC_ILi8192EEEEEEEEEEEEEvEENS15_INSA_30SM90_TMA_LOAD_IM2COL_MULTICASTENS17_IS19_S1B_NSW_INSB_IJNSB_IJSJ_SE_EEES1E_S1G_EEENSB_IJNSB_IJSE_SY_EEES1L_NSB_IJSY_S1I_EEEEEEEEEEvEEEENS_8epilogue10collective6detail29Sm90TmaWarpSpecializedAdapterINS23_15DefaultEpilogueISM_NSB_IJlNSB_IJSE_llEEESY_EEES28_NS22_6thread17LinearCombinationISM_Li1EffLNS29_9ScaleType4KindE0ELNS_15FloatRoundStyleE2ESM_EENS_4gemm15EpilogueDefaultEEEEEvvEEEEvNT_6ParamsE)
        /*0008*/ 	.word	0x0000006a


	//----- nvinfo : EIATTR_FRAME_SIZE
	.align		4
.L_12:
        /*000c*/ 	.byte	0x04, 0x11
        /*000e*/ 	.short	(.L_14 - .L_13)
	.align		4
.L_13:
        /*0010*/ 	.word	index@(_ZN7cutlass13device_kernelINS_4conv6kernel13ConvUniversalINS1_16ConvProblemShapeILNS1_8OperatorE2ELi2EEENS1_10collective14CollectiveConvINS1_46MainloopSm90TmaGmmaWarpSpecializedImplicitGemmILS5_2ELi9ELi2EN4cute5tupleIJNSA_1CILi2EEENSC_ILi1EEESE_EEENS1_36KernelImplicitTmaWarpSpecializedSm90ELi1EEENSB_IJNSC_ILi128EEENSB_IJNSC_ILi64EEEEEESK_EEENS_6half_tESM_NSA_8TiledMMAINSA_8MMA_AtomIJNSA_4SM904GMMA25MMA_64x64x16_F32F16F16_SSILNSQ_5MajorE1ELSS_1ELNSQ_7ScaleInE1ELST_1EEEEEENSA_6LayoutINSB_IJSE_SE_SE_EEENSB_IJNSC_ILi0EEESY_SY_EEEEENSB_IJNSA_10UnderscoreES11_S11_EEEEENS7_6detail26Sm90ImplicitGemmTileTraitsINSA_13SM90_TMA_LOADENSA_14ComposedLayoutINSA_7SwizzleILi3ELi4ELi3EEENSA_18smem_ptr_flag_bitsILi16EEENSW_INSB_IJNSB_IJSJ_SD_EEENSB_IJNSC_ILi8EEES1D_EEENSB_IJSE_NSC_ILi9EEEEEEEEENSB_IJNSB_IJSE_NSC_ILi4096EEEEEENSB_IJSJ_NSC_ILi512EEEEEENSB_IJSY_NSC_ILi8192EEEEEEEEEEEEEvEENS15_INSA_30SM90_TMA_LOAD_IM2COL_MULTICASTENS17_IS19_S1B_NSW_INSB_IJNSB_IJSJ_SE_EEES1E_S1G_EEENSB_IJNSB_IJSE_SY_EEES1L_NSB_IJSY_S1I_EEEEEEEEEEvEEEENS_8epilogue10collective6detail29Sm90TmaWarpSpecializedAdapterINS23_15DefaultEpilogueISM_NSB_IJlNSB_IJSE_llEEESY_EEES28_NS22_6thread17LinearCombinationISM_Li1EffLNS29_9ScaleType4KindE0ELNS_15FloatRoundStyleE2ESM_EENS_4gemm15EpilogueDefaultEEEEEvvEEEEvNT_6ParamsE)
        /*0014*/ 	.word	0x00000000


	//----- nvinfo : EIATTR_MIN_STACK_SIZE
	.align		4
.L_14:
        /*0018*/ 	.byte	0x04, 0x12
        /*001a*/ 	.short	(.L_16 - .L_15)
	.align		4
.L_15:
        /*001c*/ 	.word	index@(_ZN7cutlass13device_kernelINS_4conv6kernel13ConvUniversalINS1_16ConvProblemShapeILNS1_8OperatorE2ELi2EEENS1_10collective14CollectiveConvINS1_46MainloopSm90TmaGmmaWarpSpecializedImplicitGemmILS5_2ELi9ELi2EN4cute5tupleIJNSA_1CILi2EEENSC_ILi1EEESE_EEENS1_36KernelImplicitTmaWarpSpecializedSm90ELi1EEENSB_IJNSC_ILi128EEENSB_IJNSC_ILi64EEEEEESK_EEENS_6half_tESM_NSA_8TiledMMAINSA_8MMA_AtomIJNSA_4SM904GMMA25MMA_64x64x16_F32F16F16_SSILNSQ_5MajorE1ELSS_1ELNSQ_7ScaleInE1ELST_1EEEEEENSA_6LayoutINSB_IJSE_SE_SE_EEENSB_IJNSC_ILi0EEESY_SY_EEEEENSB_IJNSA_10UnderscoreES11_S11_EEEEENS7_6detail26Sm90ImplicitGemmTileTraitsINSA_13SM90_TMA_LOADENSA_14ComposedLayoutINSA_7SwizzleILi3ELi4ELi3EEENSA_18smem_ptr_flag_bitsILi16EEENSW_INSB_IJNSB_IJSJ_SD_EEENSB_IJNSC_ILi8EEES1D_EEENSB_IJSE_NSC_ILi9EEEEEEEEENSB_IJNSB_IJSE_NSC_ILi4096EEEEEENSB_IJSJ_NSC_ILi512EEEEEENSB_IJSY_NSC_ILi8192EEEEEEEEEEEEEvEENS15_INSA_30SM90_TMA_LOAD_IM2COL_MULTICASTENS17_IS19_S1B_NSW_INSB_IJNSB_IJSJ_SE_EEES1E_S1G_EEENSB_IJNSB_IJSE_SY_EEES1L_NSB_IJSY_S1I_EEEEEEEEEEvEEEENS_8epilogue10collective6detail29Sm90TmaWarpSpecializedAdapterINS23_15DefaultEpilogueISM_NSB_IJlNSB_IJSE_llEEESY_EEES28_NS22_6thread17LinearCombinationISM_Li1EffLNS29_9ScaleType4KindE0ELNS_15FloatRoundStyleE2ESM_EENS_4gemm15EpilogueDefaultEEEEEvvEEEEvNT_6ParamsE)
        /*0020*/ 	.word	0x00000000
.L_16:


//--------------------- .nv.compat                --------------------------
	.section	.nv.compat,"",@"SHT_CUDA_COMPAT_INFO"
	.align	4
        /*0000*/ 	.byte	0x02, 0x09, 0x01, 0x00, 0x02, 0x02, 0x04, 0x00, 0x02, 0x05, 0x05, 0x00, 0x03, 0x07, 0x01, 0x01
        /*0010*/ 	.byte	0x02, 0x03, 0x01, 0x00, 0x02, 0x06, 0x01, 0x00, 0x04, 0x0b, 0x08, 0x00, 0x00, 0x00, 0x00, 0x00
        /*0020*/ 	.byte	0x00, 0x00, 0x00, 0x00


//--------------------- .nv.info._ZN7cutlass13device_kernelINS_4conv6kernel13ConvUniversalINS1_16ConvProblemShapeILNS1_8OperatorE2ELi2EEENS1_10collective14CollectiveConvINS1_46MainloopSm90TmaGmmaWarpSpecializedImplicitGemmILS5_2ELi9ELi2EN4cute5tupleIJNSA_1CILi2EEENSC_ILi1EEESE_EEENS1_36KernelImplicitTmaWarpSpecializedSm90ELi1EEENSB_IJNSC_ILi128EEENSB_IJNSC_ILi64EEEEEESK_EEENS_6half_tESM_NSA_8TiledMMAINSA_8MMA_AtomIJNSA_4SM904GMMA25MMA_64x64x16_F32F16F16_SSILNSQ_5MajorE1ELSS_1ELNSQ_7ScaleInE1ELST_1EEEEEENSA_6LayoutINSB_IJSE_SE_SE_EEENSB_IJNSC_ILi0EEESY_SY_EEEEENSB_IJNSA_10UnderscoreES11_S11_EEEEENS7_6detail26Sm90ImplicitGemmTileTraitsINSA_13SM90_TMA_LOADENSA_14ComposedLayoutINSA_7SwizzleILi3ELi4ELi3EEENSA_18smem_ptr_flag_bitsILi16EEENSW_INSB_IJNSB_IJSJ_SD_EEENSB_IJNSC_ILi8EEES1D_EEENSB_IJSE_NSC_ILi9EEEEEEEEENSB_IJNSB_IJSE_NSC_ILi4096EEEEEENSB_IJSJ_NSC_ILi512EEEEEENSB_IJSY_NSC_ILi8192EEEEEEEEEEEEEvEENS15_INSA_30SM90_TMA_LOAD_IM2COL_MULTICASTENS17_IS19_S1B_NSW_INSB_IJNSB_IJSJ_SE_EEES1E_S1G_EEENSB_IJNSB_IJSE_SY_EEES1L_NSB_IJSY_S1I_EEEEEEEEEEvEEEENS_8epilogue10collective6detail29Sm90TmaWarpSpecializedAdapterINS23_15DefaultEpilogueISM_NSB_IJlNSB_IJSE_llEEESY_EEES28_NS22_6thread17LinearCombinationISM_Li1EffLNS29_9ScaleType4KindE0ELNS_15FloatRoundStyleE2ESM_EENS_4gemm15EpilogueDefaultEEEEEvvEEEEvNT_6ParamsE --------------------------
	.section	.nv.info._ZN7cutlass13device_kernelINS_4conv6kernel13ConvUniversalINS1_16ConvProblemShapeILNS1_8OperatorE2ELi2EEENS1_10collective14CollectiveConvINS1_46MainloopSm90TmaGmmaWarpSpecializedImplicitGemmILS5_2ELi9ELi2EN4cute5tupleIJNSA_1CILi2EEENSC_ILi1EEESE_EEENS1_36KernelImplicitTmaWarpSpecializedSm90ELi1EEENSB_IJNSC_ILi128EEENSB_IJNSC_ILi64EEEEEESK_EEENS_6half_tESM_NSA_8TiledMMAINSA_8MMA_AtomIJNSA_4SM904GMMA25MMA_64x64x16_F32F16F16_SSILNSQ_5MajorE1ELSS_1ELNSQ_7ScaleInE1ELST_1EEEEEENSA_6LayoutINSB_IJSE_SE_SE_EEENSB_IJNSC_ILi0EEESY_SY_EEEEENSB_IJNSA_10UnderscoreES11_S11_EEEEENS7_6detail26Sm90ImplicitGemmTileTraitsINSA_13SM90_TMA_LOADENSA_14ComposedLayoutINSA_7SwizzleILi3ELi4ELi3EEENSA_18smem_ptr_flag_bitsILi16EEENSW_INSB_IJNSB_IJSJ_SD_EEENSB_IJNSC_ILi8EEES1D_EEENSB_IJSE_NSC_ILi9EEEEEEEEENSB_IJNSB_IJSE_NSC_ILi4096EEEEEENSB_IJSJ_NSC_ILi512EEEEEENSB_IJSY_NSC_ILi8192EEEEEEEEEEEEEvEENS15_INSA_30SM90_TMA_LOAD_IM2COL_MULTICASTENS17_IS19_S1B_NSW_INSB_IJNSB_IJSJ_SE_EEES1E_S1G_EEENSB_IJNSB_IJSE_SY_EEES1L_NSB_IJSY_S1I_EEEEEEEEEEvEEEENS_8epilogue10collective6detail29Sm90TmaWarpSpecializedAdapterINS23_15DefaultEpilogueISM_NSB_IJlNSB_IJSE_llEEESY_EEES28_NS22_6thread17LinearCombinationISM_Li1EffLNS29_9ScaleType4KindE0ELNS_15FloatRoundStyleE2ESM_EENS_4gemm15EpilogueDefaultEEEEEvvEEEEvNT_6ParamsE,"",@"SHT_CUDA_INFO"
	.sectionflags	@""
	.align	4


	//----- nvinfo : EIATTR_CUDA_API_VERSION
	.align		4
        /*0000*/ 	.byte	0x04, 0x37
        /*0002*/ 	.short	(.L_18 - .L_17)
.L_17:
        /*0004*/ 	.word	0x00000082


	//----- nvinfo : EIATTR_KPARAM_INFO
	.align		4
.L_18:
        /*0008*/ 	.byte	0x04, 0x17
        /*000a*/ 	.short	(.L_20 - .L_19)
.L_19:
        /*000c*/ 	.word	0x00000000
        /*0010*/ 	.short	0x0000
        /*0012*/ 	.short	0x0070
        /*0014*/ 	.byte	0x00, 0xf0, 0x01, 0x0e


	//----- nvinfo : EIATTR_SPARSE_MMA_MASK
	.align		4
.L_20:
        /*0018*/ 	.byte	0x03, 0x50
        /*001a*/ 	.short	0x0000


	//----- nvinfo : EIATTR_MAXREG_COUNT
	.align		4
        /*001c*/ 	.byte	0x03, 0x1b
        /*001e*/ 	.short	0x00ff


	//----- nvinfo : EIATTR_NUM_BARRIERS
	.align		4
        /*0020*/ 	.byte	0x02, 0x4c
        /*0022*/ 	.byte	0x01
	.zero		1


	//----- nvinfo : EIATTR_MERCURY_ISA_VERSION
	.align		4
        /*0024*/ 	.byte	0x03, 0x5f
        /*0026*/ 	.short	0x0101


	//----- nvinfo : EIATTR_COOP_GROUP_MASK_REGIDS
	.align		4
        /*0028*/ 	.byte	0x04, 0x29
        /*002a*/ 	.short	(.L_22 - .L_21)


	//   ....[0]....
.L_21:
        /*002c*/ 	.word	0xffffffff


	//   ....[1]....
        /*0030*/ 	.word	0xffffffff


	//   ....[2]....
        /*0034*/ 	.word	0xffffffff


	//   ....[3]....
        /*0038*/ 	.word	0xffffffff


	//----- nvinfo : EIATTR_COOP_GROUP_INSTR_OFFSETS
	.align		4
.L_22:
        /*003c*/ 	.byte	0x04, 0x28
        /*003e*/ 	.short	(.L_24 - .L_23)


	//   ....[0]....
.L_23:
        /*0040*/ 	.word	0x00000070


	//   ....[1]....
        /*0044*/ 	.word	0x00000080


	//   ....[2]....
        /*0048*/ 	.word	0x00000140


	//   ....[3]....
        /*004c*/ 	.word	0x00000770


	//----- nvinfo : EIATTR_MBARRIER_INSTR_OFFSETS
	.align		4
.L_24:
        /*0050*/ 	.byte	0x04, 0x39
        /*0052*/ 	.short	(.L_26 - .L_25)


	//   ....[0]....
.L_25:
        /*0054*/ 	.word	0x00000310
        /*0058*/ 	.word	0x000000ff
        /*005c*/ 	.word	0x00036000
        /*0060*/ 	.short	0x0100
        /*0062*/ 	.byte	0x08
	.zero		1


	//   ....[1]....
        /*0064*/ 	.word	0x00000320
        /*0068*/ 	.word	0x000000ff
        /*006c*/ 	.word	0x00036048
        /*0070*/ 	.short	0x0100
        /*0072*/ 	.byte	0x08
	.zero		1


	//   ....[2]....
        /*0074*/ 	.word	0x00000330
        /*0078*/ 	.word	0x000000ff
        /*007c*/ 	.word	0x00036008
        /*0080*/ 	.short	0x0100
        /*0082*/ 	.byte	0x08
	.zero		1


	//   ....[3]....
        /*0084*/ 	.word	0x00000340
        /*0088*/ 	.word	0x000000ff
        /*008c*/ 	.word	0x00036050
        /*0090*/ 	.short	0x0100
        /*0092*/ 	.byte	0x08
	.zero		1


	//   ....[4]....
        /*0094*/ 	.word	0x00000350
        /*0098*/ 	.word	0x000000ff
        /*009c*/ 	.word	0x00036010
        /*00a0*/ 	.short	0x0100
        /*00a2*/ 	.byte	0x08
	.zero		1


	//   ....[5]....
        /*00a4*/ 	.word	0x00000360
        /*00a8*/ 	.word	0x000000ff
        /*00ac*/ 	.word	0x00036058
        /*00b0*/ 	.short	0x0100
        /*00b2*/ 	.byte	0x08
	.zero		1


	//   ....[6]....
        /*00b4*/ 	.word	0x00000370
        /*00b8*/ 	.word	0x000000ff
        /*00bc*/ 	.word	0x00036018
        /*00c0*/ 	.short	0x0100
        /*00c2*/ 	.byte	0x08
	.zero		1


	//   ....[7]....
        /*00c4*/ 	.word	0x00000380
        /*00c8*/ 	.word	0x000000ff
        /*00cc*/ 	.word	0x00036060
        /*00d0*/ 	.short	0x0100
        /*00d2*/ 	.byte	0x08
	.zero		1


	//   ....[8]....
        /*00d4*/ 	.word	0x00000390
        /*00d8*/ 	.word	0x000000ff
        /*00dc*/ 	.word	0x00036020
        /*00e0*/ 	.short	0x0100
        /*00e2*/ 	.byte	0x08
	.zero		1


	//   ....[9]....
        /*00e4*/ 	.word	0x000003a0
        /*00e8*/ 	.word	0x000000ff
        /*00ec*/ 	.word	0x00036068
        /*00f0*/ 	.short	0x0100
        /*00f2*/ 	.byte	0x08
	.zero		1


	//   ....[10]....
        /*00f4*/ 	.word	0x000003b0
        /*00f8*/ 	.word	0x000000ff
        /*00fc*/ 	.word	0x00036028
        /*0100*/ 	.short	0x0100
        /*0102*/ 	.byte	0x08
	.zero		1


	//   ....[11]....
        /*0104*/ 	.word	0x000003c0
        /*0108*/ 	.word	0x000000ff
        /*010c*/ 	.word	0x00036070
        /*0110*/ 	.short	0x0100
        /*0112*/ 	.byte	0x08
	.zero		1


	//   ....[12]....
        /*0114*/ 	.word	0x000003d0
        /*0118*/ 	.word	0x000000ff
        /*011c*/ 	.word	0x00036030
        /*0120*/ 	.short	0x0100
        /*0122*/ 	.byte	0x08
	.zero		1


	//   ....[13]....
        /*0124*/ 	.word	0x000003e0
        /*0128*/ 	.word	0x000000ff
        /*012c*/ 	.word	0x00036078
        /*0130*/ 	.short	0x0100
        /*0132*/ 	.byte	0x08
	.zero		1


	//   ....[14]....
        /*0134*/ 	.word	0x000003f0
        /*0138*/ 	.word	0x000000ff
        /*013c*/ 	.word	0x00036038
        /*0140*/ 	.short	0x0100
        /*0142*/ 	.byte	0x08
	.zero		1


	//   ....[15]....
        /*0144*/ 	.word	0x00000400
        /*0148*/ 	.word	0x000000ff
        /*014c*/ 	.word	0x00036080
        /*0150*/ 	.short	0x0100
        /*0152*/ 	.byte	0x08
	.zero		1


	//   ....[16]....
        /*0154*/ 	.word	0x00000410
        /*0158*/ 	.word	0x000000ff
        /*015c*/ 	.word	0x00036040
        /*0160*/ 	.short	0x0100
        /*0162*/ 	.byte	0x08
	.zero		1


	//   ....[17]....
        /*0164*/ 	.word	0x00000420
        /*0168*/ 	.word	0x000000ff
        /*016c*/ 	.word	0x00036088
        /*0170*/ 	.short	0x0100
        /*0172*/ 	.byte	0x08
	.zero		1


	//   ....[18]....
        /*0174*/ 	.word	0x00001150
        /*0178*/ 	.word	0x00000007
        /*017c*/ 	.word	0x00036000
        /*0180*/ 	.short	0x010a
        /*0182*/ 	.byte	0x3f
	.zero		1


	//   ....[19]....
        /*0184*/ 	.word	0x000015b0
        /*0188*/ 	.word	0x00000009
        /*018c*/ 	.word	0x00036000
        /*0190*/ 	.short	0x010a
        /*0192*/ 	.byte	0x3f
	.zero		1


	//   ....[20]....
        /*0194*/ 	.word	0x000018d0
        /*0198*/ 	.word	0x00000009
        /*019c*/ 	.word	0x00000000
        /*01a0*/ 	.short	0x0101
        /*01a2*/ 	.byte	0x3f
	.zero		1


	//   ....[21]....
        /*01a4*/ 	.word	0x00001b20
        /*01a8*/ 	.word	0x00000003
        /*01ac*/ 	.word	0x00000000
        /*01b0*/ 	.short	0x0101
        /*01b2*/ 	.byte	0x3f
	.zero		1


	//   ....[22]....
        /*01b4*/ 	.word	0x00006bc0
        /*01b8*/ 	.word	0x00000009
        /*01bc*/ 	.word	0x00036048
        /*01c0*/ 	.short	0x010a
        /*01c2*/ 	.byte	0x3f
	.zero		1


	//   ....[23]....
        /*01c4*/ 	.word	0x00007210
        /*01c8*/ 	.word	0x00000003
        /*01cc*/ 	.word	0x00000000
        /*01d0*/ 	.short	0x010a
        /*01d2*/ 	.byte	0x3f
	.zero		1


	//   ....[24]....
        /*01d4*/ 	.word	0x000072c0
        /*01d8*/ 	.word	0x00000000
        /*01dc*/ 	.word	0x00000000
        /*01e0*/ 	.short	0x010a
        /*01e2*/ 	.byte	0x3f
	.zero		1


	//   ....[25]....
        /*01e4*/ 	.word	0x00007370
        /*01e8*/ 	.word	0x00000000
        /*01ec*/ 	.word	0x00000000
        /*01f0*/ 	.short	0x010a
        /*01f2*/ 	.byte	0x3f
	.zero		1


	//   ....[26]....
        /*01f4*/ 	.word	0x00007420
        /*01f8*/ 	.word	0x00000000
        /*01fc*/ 	.word	0x00000000
        /*0200*/ 	.short	0x010a
        /*0202*/ 	.byte	0x3f
	.zero		1


	//   ....[27]....
        /*0204*/ 	.word	0x000074d0
        /*0208*/ 	.word	0x00000000
        /*020c*/ 	.word	0x00000000
        /*0210*/ 	.short	0x010a
        /*0212*/ 	.byte	0x3f
	.zero		1


	//   ....[28]....
        /*0214*/ 	.word	0x00007580
        /*0218*/ 	.word	0x00000000
        /*021c*/ 	.word	0x00000000
        /*0220*/ 	.short	0x010a
        /*0222*/ 	.byte	0x3f
	.zero		1


	//   ....[29]....
        /*0224*/ 	.word	0x00007630
        /*0228*/ 	.word	0x00000000
        /*022c*/ 	.word	0x00000000
        /*0230*/ 	.short	0x010a
        /*0232*/ 	.byte	0x3f
	.zero		1


	//   ....[30]....
        /*0234*/ 	.word	0x000076e0
        /*0238*/ 	.word	0x00000000
        /*023c*/ 	.word	0x00000000
        /*0240*/ 	.short	0x010a
        /*0242*/ 	.byte	0x3f
	.zero		1


	//   ....[31]....
        /*0244*/ 	.word	0x00007790
        /*0248*/ 	.word	0x00000005
        /*024c*/ 	.word	0x00000000
        /*0250*/ 	.short	0x010a
        /*0252*/ 	.byte	0x3f
	.zero		1


	//----- nvinfo : EIATTR_NUM_MBARRIERS
	.align		4
.L_26:
        /*0254*/ 	.byte	0x03, 0x38
        /*0256*/ 	.short	0x0012


	//----- nvinfo : EIATTR_EXIT_INSTR_OFFSETS
	.align		4
        /*0258*/ 	.byte	0x04, 0x1c
        /*025a*/ 	.short	(.L_28 - .L_27)


	//   ....[0]....
.L_27:
        /*025c*/ 	.word	0x00000e80


	//   ....[1]....
        /*0260*/ 	.word	0x00001d60


	//   ....[2]....
        /*0264*/ 	.word	0x00001e80


	//   ....[3]....
        /*0268*/ 	.word	0x00005470


	//   ....[4]....
        /*026c*/ 	.word	0x000054a0


	//   ....[5]....
        /*0270*/ 	.word	0x000069a0


	//   ....[6]....
        /*0274*/ 	.word	0x000069d0


	//   ....[7]....
        /*0278*/ 	.word	0x000069f0


	//   ....[8]....
        /*027c*/ 	.word	0x00007100


	//   ....[9]....
        /*0280*/ 	.word	0x000077c0


	//----- nvinfo : EIATTR_MAX_THREADS
	.align		4
.L_28:
        /*0284*/ 	.byte	0x04, 0x05
        /*0286*/ 	.short	(.L_30 - .L_29)
.L_29:
        /*0288*/ 	.word	0x00000100
        /*028c*/ 	.word	0x00000001
        /*0290*/ 	.word	0x00000001


	//----- nvinfo : EIATTR_CRS_STACK_SIZE
	.align		4
.L_30:
        /*0294*/ 	.byte	0x04, 0x1e
        /*0296*/ 	.short	(.L_32 - .L_31)
.L_31:
        /*0298*/ 	.word	0x00000000


	//----- nvinfo : EIATTR_CBANK_PARAM_SIZE
	.align		4
.L_32:
        /*029c*/ 	.byte	0x03, 0x19
        /*029e*/ 	.short	0x03f0


	//----- nvinfo : EIATTR_PARAM_CBANK
	.align		4
        /*02a0*/ 	.byte	0x04, 0x0a
        /*02a2*/ 	.short	(.L_34 - .L_33)
	.align		4
.L_33:
        /*02a4*/ 	.word	index@(.nv.constant0._ZN7cutlass13device_kernelINS_4conv6kernel13ConvUniversalINS1_16ConvProblemShapeILNS1_8OperatorE2ELi2EEENS1_10collective14CollectiveConvINS1_46MainloopSm90TmaGmmaWarpSpecializedImplicitGemmILS5_2ELi9ELi2EN4cute5tupleIJNSA_1CILi2EEENSC_ILi1EEESE_EEENS1_36KernelImplicitTmaWarpSpecializedSm90ELi1EEENSB_IJNSC_ILi128EEENSB_IJNSC_ILi64EEEEEESK_EEENS_6half_tESM_NSA_8TiledMMAINSA_8MMA_AtomIJNSA_4SM904GMMA25MMA_64x64x16_F32F16F16_SSILNSQ_5MajorE1ELSS_1ELNSQ_7ScaleInE1ELST_1EEEEEENSA_6LayoutINSB_IJSE_SE_SE_EEENSB_IJNSC_ILi0EEESY_SY_EEEEENSB_IJNSA_10UnderscoreES11_S11_EEEEENS7_6detail26Sm90ImplicitGemmTileTraitsINSA_13SM90_TMA_LOADENSA_14ComposedLayoutINSA_7SwizzleILi3ELi4ELi3EEENSA_18smem_ptr_flag_bitsILi16EEENSW_INSB_IJNSB_IJSJ_SD_EEENSB_IJNSC_ILi8EEES1D_EEENSB_IJSE_NSC_ILi9EEEEEEEEENSB_IJNSB_IJSE_NSC_ILi4096EEEEEENSB_IJSJ_NSC_ILi512EEEEEENSB_IJSY_NSC_ILi8192EEEEEEEEEEEEEvEENS15_INSA_30SM90_TMA_LOAD_IM2COL_MULTICASTENS17_IS19_S1B_NSW_INSB_IJNSB_IJSJ_SE_EEES1E_S1G_EEENSB_IJNSB_IJSE_SY_EEES1L_NSB_IJSY_S1I_EEEEEEEEEEvEEEENS_8epilogue10collective6detail29Sm90TmaWarpSpecializedAdapterINS23_15DefaultEpilogueISM_NSB_IJlNSB_IJSE_llEEESY_EEES28_NS22_6thread17LinearCombinationISM_Li1EffLNS29_9ScaleType4KindE0ELNS_15FloatRoundStyleE2ESM_EENS_4gemm15EpilogueDefaultEEEEEvvEEEEvNT_6ParamsE)
        /*02a8*/ 	.short	0x0210
        /*02aa*/ 	.short	0x03f0


	//----- nvinfo : EIATTR_SW_WAR
	.align		4
.L_34:
        /*02ac*/ 	.byte	0x04, 0x36
        /*02ae*/ 	.short	(.L_36 - .L_35)
.L_35:
        /*02b0*/ 	.word	0x00000008
.L_36:


//--------------------- .nv.callgraph             --------------------------
	.section	.nv.callgraph,"",@"SHT_CUDA_CALLGRAPH"
	.align	4
	.sectionentsize	8
	.align		4
        /*0000*/ 	.word	0x00000000
	.align		4
        /*0004*/ 	.word	0xffffffff
	.align		4
        /*0008*/ 	.word	0x00000000
	.align		4
        /*000c*/ 	.word	0xfffffffe
	.align		4
        /*0010*/ 	.word	0x00000000
	.align		4
        /*0014*/ 	.word	0xfffffffd
	.align		4
        /*0018*/ 	.word	0x00000000
	.align		4
        /*001c*/ 	.word	0xfffffffc


//--------------------- .nv.constant4             --------------------------
	.section	.nv.constant4,"a",@progbits
	.align	8
	.align		8
.nv.constant4:
        /*0000*/ 	.dword	_ZN39_INTERNAL_e4f737ce_4_k_cu_a9659378_27774cuda3std3__45__cpo5beginE
	.align		8
        /*0008*/ 	.dword	_ZN39_INTERNAL_e4f737ce_4_k_cu_a9659378_27774cuda3std3__45__cpo3endE
	.align		8
        /*0010*/ 	.dword	_ZN39_INTERNAL_e4f737ce_4_k_cu_a9659378_27774cuda3std3__45__cpo6cbeginE
	.align		8
        /*0018*/ 	.dword	_ZN39_INTERNAL_e4f737ce_4_k_cu_a9659378_27774cuda3std3__45__cpo4cendE
	.align		8
        /*0020*/ 	.dword	_ZN39_INTERNAL_e4f737ce_4_k_cu_a9659378_27774cuda3std3__441_GLOBAL__N__e4f737ce_4_k_cu_a9659378_27776ignoreE
	.align		8
        /*0028*/ 	.dword	_ZN39_INTERNAL_e4f737ce_4_k_cu_a9659378_27774cuda3std3__419piecewise_constructE
	.align		8
        /*0030*/ 	.dword	_ZN39_INTERNAL_e4f737ce_4_k_cu_a9659378_27774cuda3std3__48in_placeE
	.align		8
        /*0038*/ 	.dword	_ZN39_INTERNAL_e4f737ce_4_k_cu_a9659378_27774cuda3std6ranges3__45__cpo4swapE
	.align		8
        /*0040*/ 	.dword	_ZN39_INTERNAL_e4f737ce_4_k_cu_a9659378_27774cuda3std6ranges3__45__cpo9iter_moveE
	.align		8
        /*0048*/ 	.dword	_ZN39_INTERNAL_e4f737ce_4_k_cu_a9659378_27774cute7productE
	.align		8
        /*0050*/ 	.dword	_ZN39_INTERNAL_e4f737ce_4_k_cu_a9659378_27774cute1_E


//--------------------- .text._ZN7cutlass13device_kernelINS_4conv6kernel13ConvUniversalINS1_16ConvProblemShapeILNS1_8OperatorE2ELi2EEENS1_10collective14CollectiveConvINS1_46MainloopSm90TmaGmmaWarpSpecializedImplicitGemmILS5_2ELi9ELi2EN4cute5tupleIJNSA_1CILi2EEENSC_ILi1EEESE_EEENS1_36KernelImplicitTmaWarpSpecializedSm90ELi1EEENSB_IJNSC_ILi128EEENSB_IJNSC_ILi64EEEEEESK_EEENS_6half_tESM_NSA_8TiledMMAINSA_8MMA_AtomIJNSA_4SM904GMMA25MMA_64x64x16_F32F16F16_SSILNSQ_5MajorE1ELSS_1ELNSQ_7ScaleInE1ELST_1EEEEEENSA_6LayoutINSB_IJSE_SE_SE_EEENSB_IJNSC_ILi0EEESY_SY_EEEEENSB_IJNSA_10UnderscoreES11_S11_EEEEENS7_6detail26Sm90ImplicitGemmTileTraitsINSA_13SM90_TMA_LOADENSA_14ComposedLayoutINSA_7SwizzleILi3ELi4ELi3EEENSA_18smem_ptr_flag_bitsILi16EEENSW_INSB_IJNSB_IJSJ_SD_EEENSB_IJNSC_ILi8EEES1D_EEENSB_IJSE_NSC_ILi9EEEEEEEEENSB_IJNSB_IJSE_NSC_ILi4096EEEEEENSB_IJSJ_NSC_ILi512EEEEEENSB_IJSY_NSC_ILi8192EEEEEEEEEEEEEvEENS15_INSA_30SM90_TMA_LOAD_IM2COL_MULTICASTENS17_IS19_S1B_NSW_INSB_IJNSB_IJSJ_SE_EEES1E_S1G_EEENSB_IJNSB_IJSE_SY_EEES1L_NSB_IJSY_S1I_EEEEEEEEEEvEEEENS_8epilogue10collective6detail29Sm90TmaWarpSpecializedAdapterINS23_15DefaultEpilogueISM_NSB_IJlNSB_IJSE_llEEESY_EEES28_NS22_6thread17LinearCombinationISM_Li1EffLNS29_9ScaleType4KindE0ELNS_15FloatRoundStyleE2ESM_EENS_4gemm15EpilogueDefaultEEEEEvvEEEEvNT_6ParamsE --------------------------
	.section	.text._ZN7cutlass13device_kernelINS_4conv6kernel13ConvUniversalINS1_16ConvProblemShapeILNS1_8OperatorE2ELi2EEENS1_10collective14CollectiveConvINS1_46MainloopSm90TmaGmmaWarpSpecializedImplicitGemmILS5_2ELi9ELi2EN4cute5tupleIJNSA_1CILi2EEENSC_ILi1EEESE_EEENS1_36KernelImplicitTmaWarpSpecializedSm90ELi1EEENSB_IJNSC_ILi128EEENSB_IJNSC_ILi64EEEEEESK_EEENS_6half_tESM_NSA_8TiledMMAINSA_8MMA_AtomIJNSA_4SM904GMMA25MMA_64x64x16_F32F16F16_SSILNSQ_5MajorE1ELSS_1ELNSQ_7ScaleInE1ELST_1EEEEEENSA_6LayoutINSB_IJSE_SE_SE_EEENSB_IJNSC_ILi0EEESY_SY_EEEEENSB_IJNSA_10UnderscoreES11_S11_EEEEENS7_6detail26Sm90ImplicitGemmTileTraitsINSA_13SM90_TMA_LOADENSA_14ComposedLayoutINSA_7SwizzleILi3ELi4ELi3EEENSA_18smem_ptr_flag_bitsILi16EEENSW_INSB_IJNSB_IJSJ_SD_EEENSB_IJNSC_ILi8EEES1D_EEENSB_IJSE_NSC_ILi9EEEEEEEEENSB_IJNSB_IJSE_NSC_ILi4096EEEEEENSB_IJSJ_NSC_ILi512EEEEEENSB_IJSY_NSC_ILi8192EEEEEEEEEEEEEvEENS15_INSA_30SM90_TMA_LOAD_IM2COL_MULTICASTENS17_IS19_S1B_NSW_INSB_IJNSB_IJSJ_SE_EEES1E_S1G_EEENSB_IJNSB_IJSE_SY_EEES1L_NSB_IJSY_S1I_EEEEEEEEEEvEEEENS_8epilogue10collective6detail29Sm90TmaWarpSpecializedAdapterINS23_15DefaultEpilogueISM_NSB_IJlNSB_IJSE_llEEESY_EEES28_NS22_6thread17LinearCombinationISM_Li1EffLNS29_9ScaleType4KindE0ELNS_15FloatRoundStyleE2ESM_EENS_4gemm15EpilogueDefaultEEEEEvvEEEEvNT_6ParamsE,"ax",@progbits
	.align	128
.text._ZN7cutlass13device_kernelINS_4conv6kernel13ConvUniversalINS1_16ConvProblemShapeILNS1_8OperatorE2ELi2EEENS1_10collective14CollectiveConvINS1_46MainloopSm90TmaGmmaWarpSpecializedImplicitGemmILS5_2ELi9ELi2EN4cute5tupleIJNSA_1CILi2EEENSC_ILi1EEESE_EEENS1_36KernelImplicitTmaWarpSpecializedSm90ELi1EEENSB_IJNSC_ILi128EEENSB_IJNSC_ILi64EEEEEESK_EEENS_6half_tESM_NSA_8TiledMMAINSA_8MMA_AtomIJNSA_4SM904GMMA25MMA_64x64x16_F32F16F16_SSILNSQ_5MajorE1ELSS_1ELNSQ_7ScaleInE1ELST_1EEEEEENSA_6LayoutINSB_IJSE_SE_SE_EEENSB_IJNSC_ILi0EEESY_SY_EEEEENSB_IJNSA_10UnderscoreES11_S11_EEEEENS7_6detail26Sm90ImplicitGemmTileTraitsINSA_13SM90_TMA_LOADENSA_14ComposedLayoutINSA_7SwizzleILi3ELi4ELi3EEENSA_18smem_ptr_flag_bitsILi16EEENSW_INSB_IJNSB_IJSJ_SD_EEENSB_IJNSC_ILi8EEES1D_EEENSB_IJSE_NSC_ILi9EEEEEEEEENSB_IJNSB_IJSE_NSC_ILi4096EEEEEENSB_IJSJ_NSC_ILi512EEEEEENSB_IJSY_NSC_ILi8192EEEEEEEEEEEEEvEENS15_INSA_30SM90_TMA_LOAD_IM2COL_MULTICASTENS17_IS19_S1B_NSW_INSB_IJNSB_IJSJ_SE_EEES1E_S1G_EEENSB_IJNSB_IJSE_SY_EEES1L_NSB_IJSY_S1I_EEEEEEEEEEvEEEENS_8epilogue10collective6detail29Sm90TmaWarpSpecializedAdapterINS23_15DefaultEpilogueISM_NSB_IJlNSB_IJSE_llEEESY_EEES28_NS22_6thread17LinearCombinationISM_Li1EffLNS29_9ScaleType4KindE0ELNS_15FloatRoundStyleE2ESM_EENS_4gemm15EpilogueDefaultEEEEEvvEEEEvNT_6ParamsE:
        .type           _ZN7cutlass13device_kernelINS_4conv6kernel13ConvUniversalINS1_16ConvProblemShapeILNS1_8OperatorE2ELi2EEENS1_10collective14CollectiveConvINS1_46MainloopSm90TmaGmmaWarpSpecializedImplicitGemmILS5_2ELi9ELi2EN4cute5tupleIJNSA_1CILi2EEENSC_ILi1EEESE_EEENS1_36KernelImplicitTmaWarpSpecializedSm90ELi1EEENSB_IJNSC_ILi128EEENSB_IJNSC_ILi64EEEEEESK_EEENS_6half_tESM_NSA_8TiledMMAINSA_8MMA_AtomIJNSA_4SM904GMMA25MMA_64x64x16_F32F16F16_SSILNSQ_5MajorE1ELSS_1ELNSQ_7ScaleInE1ELST_1EEEEEENSA_6LayoutINSB_IJSE_SE_SE_EEENSB_IJNSC_ILi0EEESY_SY_EEEEENSB_IJNSA_10UnderscoreES11_S11_EEEEENS7_6detail26Sm90ImplicitGemmTileTraitsINSA_13SM90_TMA_LOADENSA_14ComposedLayoutINSA_7SwizzleILi3ELi4ELi3EEENSA_18smem_ptr_flag_bitsILi16EEENSW_INSB_IJNSB_IJSJ_SD_EEENSB_IJNSC_ILi8EEES1D_EEENSB_IJSE_NSC_ILi9EEEEEEEEENSB_IJNSB_IJSE_NSC_ILi4096EEEEEENSB_IJSJ_NSC_ILi512EEEEEENSB_IJSY_NSC_ILi8192EEEEEEEEEEEEEvEENS15_INSA_30SM90_TMA_LOAD_IM2COL_MULTICASTENS17_IS19_S1B_NSW_INSB_IJNSB_IJSJ_SE_EEES1E_S1G_EEENSB_IJNSB_IJSE_SY_EEES1L_NSB_IJSY_S1I_EEEEEEEEEEvEEEENS_8epilogue10collective6detail29Sm90TmaWarpSpecializedAdapterINS23_15DefaultEpilogueISM_NSB_IJlNSB_IJSE_llEEESY_EEES28_NS22_6thread17LinearCombinationISM_Li1EffLNS29_9ScaleType4KindE0ELNS_15FloatRoundStyleE2ESM_EENS_4gemm15EpilogueDefaultEEEEEvvEEEEvNT_6ParamsE,@function
        .size           _ZN7cutlass13device_kernelINS_4conv6kernel13ConvUniversalINS1_16ConvProblemShapeILNS1_8OperatorE2ELi2EEENS1_10collective14CollectiveConvINS1_46MainloopSm90TmaGmmaWarpSpecializedImplicitGemmILS5_2ELi9ELi2EN4cute5tupleIJNSA_1CILi2EEENSC_ILi1EEESE_EEENS1_36KernelImplicitTmaWarpSpecializedSm90ELi1EEENSB_IJNSC_ILi128EEENSB_IJNSC_ILi64EEEEEESK_EEENS_6half_tESM_NSA_8TiledMMAINSA_8MMA_AtomIJNSA_4SM904GMMA25MMA_64x64x16_F32F16F16_SSILNSQ_5MajorE1ELSS_1ELNSQ_7ScaleInE1ELST_1EEEEEENSA_6LayoutINSB_IJSE_SE_SE_EEENSB_IJNSC_ILi0EEESY_SY_EEEEENSB_IJNSA_10UnderscoreES11_S11_EEEEENS7_6detail26Sm90ImplicitGemmTileTraitsINSA_13SM90_TMA_LOADENSA_14ComposedLayoutINSA_7SwizzleILi3ELi4ELi3EEENSA_18smem_ptr_flag_bitsILi16EEENSW_INSB_IJNSB_IJSJ_SD_EEENSB_IJNSC_ILi8EEES1D_EEENSB_IJSE_NSC_ILi9EEEEEEEEENSB_IJNSB_IJSE_NSC_ILi4096EEEEEENSB_IJSJ_NSC_ILi512EEEEEENSB_IJSY_NSC_ILi8192EEEEEEEEEEEEEvEENS15_INSA_30SM90_TMA_LOAD_IM2COL_MULTICASTENS17_IS19_S1B_NSW_INSB_IJNSB_IJSJ_SE_EEES1E_S1G_EEENSB_IJNSB_IJSE_SY_EEES1L_NSB_IJSY_S1I_EEEEEEEEEEvEEEENS_8epilogue10collective6detail29Sm90TmaWarpSpecializedAdapterINS23_15DefaultEpilogueISM_NSB_IJlNSB_IJSE_llEEESY_EEES28_NS22_6thread17LinearCombinationISM_Li1EffLNS29_9ScaleType4KindE0ELNS_15FloatRoundStyleE2ESM_EENS_4gemm15EpilogueDefaultEEEEEvvEEEEvNT_6ParamsE,(.L_x_167 - _ZN7cutlass13device_kernelINS_4conv6kernel13ConvUniversalINS1_16ConvProblemShapeILNS1_8OperatorE2ELi2EEENS1_10collective14CollectiveConvINS1_46MainloopSm90TmaGmmaWarpSpecializedImplicitGemmILS5_2ELi9ELi2EN4cute5tupleIJNSA_1CILi2EEENSC_ILi1EEESE_EEENS1_36KernelImplicitTmaWarpSpecializedSm90ELi1EEENSB_IJNSC_ILi128EEENSB_IJNSC_ILi64EEEEEESK_EEENS_6half_tESM_NSA_8TiledMMAINSA_8MMA_AtomIJNSA_4SM904GMMA25MMA_64x64x16_F32F16F16_SSILNSQ_5MajorE1ELSS_1ELNSQ_7ScaleInE1ELST_1EEEEEENSA_6LayoutINSB_IJSE_SE_SE_EEENSB_IJNSC_ILi0EEESY_SY_EEEEENSB_IJNSA_10UnderscoreES11_S11_EEEEENS7_6detail26Sm90ImplicitGemmTileTraitsINSA_13SM90_TMA_LOADENSA_14ComposedLayoutINSA_7SwizzleILi3ELi4ELi3EEENSA_18smem_ptr_flag_bitsILi16EEENSW_INSB_IJNSB_IJSJ_SD_EEENSB_IJNSC_ILi8EEES1D_EEENSB_IJSE_NSC_ILi9EEEEEEEEENSB_IJNSB_IJSE_NSC_ILi4096EEEEEENSB_IJSJ_NSC_ILi512EEEEEENSB_IJSY_NSC_ILi8192EEEEEEEEEEEEEvEENS15_INSA_30SM90_TMA_LOAD_IM2COL_MULTICASTENS17_IS19_S1B_NSW_INSB_IJNSB_IJSJ_SE_EEES1E_S1G_EEENSB_IJNSB_IJSE_SY_EEES1L_NSB_IJSY_S1I_EEEEEEEEEEvEEEENS_8epilogue10collective6detail29Sm90TmaWarpSpecializedAdapterINS23_15DefaultEpilogueISM_NSB_IJlNSB_IJSE_llEEESY_EEES28_NS22_6thread17LinearCombinationISM_Li1EffLNS29_9ScaleType4KindE0ELNS_15FloatRoundStyleE2ESM_EENS_4gemm15EpilogueDefaultEEEEEvvEEEEvNT_6ParamsE)
        .other          _ZN7cutlass13device_kernelINS_4conv6kernel13ConvUniversalINS1_16ConvProblemShapeILNS1_8OperatorE2ELi2EEENS1_10collective14CollectiveConvINS1_46MainloopSm90TmaGmmaWarpSpecializedImplicitGemmILS5_2ELi9ELi2EN4cute5tupleIJNSA_1CILi2EEENSC_ILi1EEESE_EEENS1_36KernelImplicitTmaWarpSpecializedSm90ELi1EEENSB_IJNSC_ILi128EEENSB_IJNSC_ILi64EEEEEESK_EEENS_6half_tESM_NSA_8TiledMMAINSA_8MMA_AtomIJNSA_4SM904GMMA25MMA_64x64x16_F32F16F16_SSILNSQ_5MajorE1ELSS_1ELNSQ_7ScaleInE1ELST_1EEEEEENSA_6LayoutINSB_IJSE_SE_SE_EEENSB_IJNSC_ILi0EEESY_SY_EEEEENSB_IJNSA_10UnderscoreES11_S11_EEEEENS7_6detail26Sm90ImplicitGemmTileTraitsINSA_13SM90_TMA_LOADENSA_14ComposedLayoutINSA_7SwizzleILi3ELi4ELi3EEENSA_18smem_ptr_flag_bitsILi16EEENSW_INSB_IJNSB_IJSJ_SD_EEENSB_IJNSC_ILi8EEES1D_EEENSB_IJSE_NSC_ILi9EEEEEEEEENSB_IJNSB_IJSE_NSC_ILi4096EEEEEENSB_IJSJ_NSC_ILi512EEEEEENSB_IJSY_NSC_ILi8192EEEEEEEEEEEEEvEENS15_INSA_30SM90_TMA_LOAD_IM2COL_MULTICASTENS17_IS19_S1B_NSW_INSB_IJNSB_IJSJ_SE_EEES1E_S1G_EEENSB_IJNSB_IJSE_SY_EEES1L_NSB_IJSY_S1I_EEEEEEEEEEvEEEENS_8epilogue10collective6detail29Sm90TmaWarpSpecializedAdapterINS23_15DefaultEpilogueISM_NSB_IJlNSB_IJSE_llEEESY_EEES28_NS22_6thread17LinearCombinationISM_Li1EffLNS29_9ScaleType4KindE0ELNS_15FloatRoundStyleE2ESM_EENS_4gemm15EpilogueDefaultEEEEEvvEEEEvNT_6ParamsE,@"STO_CUDA_ENTRY STV_DEFAULT"
_ZN7cutlass13device_kernelINS_4conv6kernel13ConvUniversalINS1_16ConvProblemShapeILNS1_8OperatorE2ELi2EEENS1_10collective14CollectiveConvINS1_46MainloopSm90TmaGmmaWarpSpecializedImplicitGemmILS5_2ELi9ELi2EN4cute5tupleIJNSA_1CILi2EEENSC_ILi1EEESE_EEENS1_36KernelImplicitTmaWarpSpecializedSm90ELi1EEENSB_IJNSC_ILi128EEENSB_IJNSC_ILi64EEEEEESK_EEENS_6half_tESM_NSA_8TiledMMAINSA_8MMA_AtomIJNSA_4SM904GMMA25MMA_64x64x16_F32F16F16_SSILNSQ_5MajorE1ELSS_1ELNSQ_7ScaleInE1ELST_1EEEEEENSA_6LayoutINSB_IJSE_SE_SE_EEENSB_IJNSC_ILi0EEESY_SY_EEEEENSB_IJNSA_10UnderscoreES11_S11_EEEEENS7_6detail26Sm90ImplicitGemmTileTraitsINSA_13SM90_TMA_LOADENSA_14ComposedLayoutINSA_7SwizzleILi3ELi4ELi3EEENSA_18smem_ptr_flag_bitsILi16EEENSW_INSB_IJNSB_IJSJ_SD_EEENSB_IJNSC_ILi8EEES1D_EEENSB_IJSE_NSC_ILi9EEEEEEEEENSB_IJNSB_IJSE_NSC_ILi4096EEEEEENSB_IJSJ_NSC_ILi512EEEEEENSB_IJSY_NSC_ILi8192EEEEEEEEEEEEEvEENS15_INSA_30SM90_TMA_LOAD_IM2COL_MULTICASTENS17_IS19_S1B_NSW_INSB_IJNSB_IJSJ_SE_EEES1E_S1G_EEENSB_IJNSB_IJSE_SY_EEES1L_NSB_IJSY_S1I_EEEEEEEEEEvEEEENS_8epilogue10collective6detail29Sm90TmaWarpSpecializedAdapterINS23_15DefaultEpilogueISM_NSB_IJlNSB_IJSE_llEEESY_EEES28_NS22_6thread17LinearCombinationISM_Li1EffLNS29_9ScaleType4KindE0ELNS_15FloatRoundStyleE2ESM_EENS_4gemm15EpilogueDefaultEEEEEvvEEEEvNT_6ParamsE:
[----:B------:R-:W-:Y:S01]  /*0000*/  LDC R1, c[0x0][0x28] ;  /* 0x00000a00ff017b82 */ /* 0x000fe20000000800 */
[----:B------:R-:W0:Y:S01]  /*0010*/  S2R R11, SR_TID.X ;  /* 0x00000000000b7919 */ /* 0x000e220000002100 */
[----:B------:R-:W-:Y:S01]  /*0020*/  ELECT P0, URZ, PT ;  /* 0x00000000003f782f */ /* 0x000fe20003800000 */
[----:B------:R-:W-:Y:S01]  /*0030*/  BSSY B0, `(.L_x_0) ;  /* 0x0000010000007945 */ /* 0x000fe20003800000 */
[----:B------:R-:W1:Y:S01]  /*0040*/  S2R R12, SR_CTAID.X ;  /* 0x00000000000c7919 */ /* 0x000e620000002500 */
[--C-:B0-----:R-:W-:Y:S02]  /*0050*/  SHF.R.U32.HI R0, RZ, 0x5, R11.reuse ;  /* 0x00000005ff007819 */ /* 0x101fe4000001160b */
[----:B------:R-:W-:-:S03]  /*0060*/  SHF.R.U32.HI R2, RZ, 0x7, R11 ;  /* 0x00000007ff027819 */ /* 0x000fc6000001160b */
[----:B------:R-:W0:Y:S04]  /*0070*/  SHFL.IDX PT, R3, R0, RZ, 0x1f ;  /* 0x00001fff00037589 */ /* 0x000e2800000e0000 */
[----:B------:R2:W3:Y:S01]  /*0080*/  SHFL.IDX PT, R9, R2, RZ, 0x1f ;  /* 0x00001fff02097589 */ /* 0x0004e200000e0000 */
[----:B0-----:R-:W-:-:S13]  /*0090*/  ISETP.NE.OR P0, PT, R3, RZ, !P0 ;  /* 0x000000ff0300720c */ /* 0x001fda0004705670 */
[----:B-123--:R-:W-:Y:S05]  /*00a0*/  @P0 BRA `(.L_x_1) ;  /* 0x0000000000200947 */ /* 0x00efea0003800000 */
[----:B------:R-:W-:Y:S02]  /*00b0*/  ULDC.64 UR4, c[0x0][0x198] ;  /* 0x0000660000047ab9 */ /* 0x000fe40000000a00 */
[----:B------:R-:W-:Y:S02]  /*00c0*/  UIADD3 UR6, UP0, UR4, 0xf0, URZ ;  /* 0x000000f004067890 */ /* 0x000fe4000ff1e03f */
[----:B------:R-:W-:Y:S02]  /*00d0*/  UIADD3 UR4, UP1, UR4, 0x1f0, URZ ;  /* 0x000001f004047890 */ /* 0x000fe4000ff3e03f */
[----:B------:R-:W-:Y:S02]  /*00e0*/  UIADD3.X UR7, URZ, UR5, URZ, UP0, !UPT ;  /* 0x000000053f077290 */ /* 0x000fe400087fe43f */
[----:B------:R-:W-:-:S07]  /*00f0*/  UIADD3.X UR5, URZ, UR5, URZ, UP1, !UPT ;  /* 0x000000053f057290 */ /* 0x000fce0008ffe43f */
[----:B------:R0:W-:Y:S02]  /*0100*/  UTMACCTL.PF [UR6] ;  /* 0x00000000060079b9 */ /* 0x0001e40008040000 */
[----:B------:R0:W-:Y:S02]  /*0110*/  UTMACCTL.PF [UR4] ;  /* 0x00000000040079b9 */ /* 0x0001e40008040000 */
[----:B0-----:R-:W-:Y:S01]  /*0120*/  NOP ;  /* 0x0000000000007918 */ /* 0x001fe20000000000 */
.L_x_1:
[----:B------:R-:W-:Y:S05]  /*0130*/  BSYNC B0 ;  /* 0x0000000000007941 */ /* 0x000fea0003800000 */
.L_x_0:
[----:B------:R-:W0:Y:S01]  /*0140*/  SHFL.IDX PT, R0, R0, RZ, 0x1f ;  /* 0x00001fff00007589 */ /* 0x000e2200000e0000 */
[----:B------:R-:W-:Y:S02]  /*0150*/  SHF.R.S32.HI R2, RZ, 0x1f, R11 ;  /* 0x0000001fff027819 */ /* 0x000fe4000001140b */
[----:B------:R-:W-:Y:S01]  /*0160*/  I2FP.F32.U32 R6, R12 ;  /* 0x0000000c00067245 */ /* 0x000fe20000201000 */
[----:B------:R-:W1:Y:S01]  /*0170*/  S2R R14, SR_CTAID.Y ;  /* 0x00000000000e7919 */ /* 0x000e620000002600 */
[----:B------:R-:W-:-:S04]  /*0180*/  LEA.HI R2, R2, R11, RZ, 0x7 ;  /* 0x0000000b02027211 */ /* 0x000fc800078f38ff */
[----:B------:R-:W-:-:S05]  /*0190*/  LOP3.LUT R2, R2, 0xffffff80, RZ, 0xc0, !PT ;  /* 0xffffff8002027812 */ /* 0x000fca00078ec0ff */
[----:B------:R-:W-:-:S05]  /*01a0*/  IMAD.IADD R13, R11, 0x1, -R2 ;  /* 0x000000010b0d7824 */ /* 0x000fca00078e0a02 */
[----:B------:R-:W-:-:S04]  /*01b0*/  SHF.R.S32.HI R2, RZ, 0x1f, R13 ;  /* 0x0000001fff027819 */ /* 0x000fc8000001140d */
[----:B------:R-:W-:Y:S02]  /*01c0*/  LEA.HI R2, R2, R13, RZ, 0x3 ;  /* 0x0000000d02027211 */ /* 0x000fe400078f18ff */
[----:B0-----:R-:W-:Y:S02]  /*01d0*/  ISETP.NE.AND P0, PT, R0, RZ, PT ;  /* 0x000000ff0000720c */ /* 0x001fe40003f05270 */
[--C-:B------:R-:W-:Y:S02]  /*01e0*/  SHF.R.S32.HI R4, RZ, 0x3, R2.reuse ;  /* 0x00000003ff047819 */ /* 0x100fe40000011402 */
[----:B------:R-:W-:Y:S02]  /*01f0*/  SHF.R.S32.HI R5, RZ, 0x1f, R2 ;  /* 0x0000001fff057819 */ /* 0x000fe40000011402 */
[----:B------:R-:W-:-:S07]  /*0200*/  SHF.R.S32.HI R7, RZ, 0x1f, R0 ;  /* 0x0000001fff077819 */ /* 0x000fce0000011400 */
[----:B-1----:R-:W-:Y:S05]  /*0210*/  @P0 BRA `(.L_x_2) ;  /* 0x00000000008c0947 */ /* 0x002fea0003800000 */
[----:B------:R-:W-:Y:S01]  /*0220*/  ELECT P0, URZ, PT ;  /* 0x00000000003f782f */ /* 0x000fe20003800000 */
[----:B------:R-:W-:-:S12]  /*0230*/  BSSY B0, `(.L_x_2) ;  /* 0x0000021000007945 */ /* 0x000fd80003800000 */
[----:B------:R-:W-:Y:S05]  /*0240*/  @!P0 BRA `(.L_x_3) ;  /* 0x00000000007c8947 */ /* 0x000fea0003800000 */
[----:B------:R-:W0:Y:S01]  /*0250*/  S2UR UR8, SR_CgaCtaId ;  /* 0x00000000000879c3 */ /* 0x000e220000008800 */
[----:B------:R-:W-:Y:S01]  /*0260*/  UMOV UR4, 0x400 ;  /* 0x0000040000047882 */ /* 0x000fe20000000000 */
[----:B------:R-:W-:Y:S01]  /*0270*/  UMOV UR5, 0x1 ;  /* 0x0000000100057882 */ /* 0x000fe20000000000 */
[----:B------:R-:W-:Y:S02]  /*0280*/  UMOV UR6, 0x2 ;  /* 0x0000000200067882 */ /* 0x000fe40000000000 */
[----:B------:R-:W-:-:S04]  /*0290*/  UIADD3 UR6, -UR6, 0x100000, URZ ;  /* 0x0010000006067890 */ /* 0x000fc8000fffe13f */
[----:B------:R-:W-:Y:S02]  /*02a0*/  USHF.L.U32 UR7, UR6, 0xb, URZ ;  /* 0x0000000b06077899 */ /* 0x000fe4000800063f */
[----:B------:R-:W-:Y:S02]  /*02b0*/  USHF.L.U32 UR6, UR6, 0x1, URZ ;  /* 0x0000000106067899 */ /* 0x000fe4000800063f */
[----:B0-----:R-:W-:Y:S02]  /*02c0*/  ULEA UR8, UR8, UR4, 0x18 ;  /* 0x0000000408087291 */ /* 0x001fe4000f8ec03f */
[----:B------:R-:W-:-:S04]  /*02d0*/  UIADD3 UR4, -UR5, 0x100000, URZ ;  /* 0x0010000005047890 */ /* 0x000fc8000fffe13f */
[----:B------:R-:W-:Y:S02]  /*02e0*/  USHF.L.U32 UR5, UR4, 0xb, URZ ;  /* 0x0000000b04057899 */ /* 0x000fe4000800063f */
[----:B------:R-:W-:Y:S01]  /*02f0*/  USHF.L.U32 UR4, UR4, 0x1, URZ ;  /* 0x0000000104047899 */ /* 0x000fe2000800063f */
[----:B------:R-:W0:Y:S11]  /*0300*/  FENCE.VIEW.ASYNC.S ;  /* 0x00000000000073c6 */ /* 0x000e360000000000 */
[----:B0-----:R0:W1:Y:S01]  /*0310*/  SYNCS.EXCH.64 URZ, [UR8+0x36000], UR4 ;  /* 0x03600004083f75b2 */ /* 0x0010620008000100 */
[----:B------:R0:W2:Y:S01]  /*0320*/  SYNCS.EXCH.64 URZ, [UR8+0x36048], UR6 ;  /* 0x03604806083f75b2 */ /* 0x0000a20008000100 */
[----:B------:R0:W3:Y:S01]  /*0330*/  SYNCS.EXCH.64 URZ, [UR8+0x36008], UR4 ;  /* 0x03600804083f75b2 */ /* 0x0000e20008000100 */
[----:B------:R0:W4:Y:S01]  /*0340*/  SYNCS.EXCH.64 URZ, [UR8+0x36050], UR6 ;  /* 0x03605006083f75b2 */ /* 0x0001220008000100 */
[----:B------:R0:W0:Y:S01]  /*0350*/  SYNCS.EXCH.64 URZ, [UR8+0x36010], UR4 ;  /* 0x03601004083f75b2 */ /* 0x0000220008000100 */
        /* <DEDUP_REMOVED lines=13> */
[----:B------:R-:W-:Y:S01]  /*0430*/  NOP ;  /* 0x0000000000007918 */ /* 0x000fe20000000000 */
.L_x_3:
[----:B0-----:R-:W-:Y:S05]  /*0440*/  BSYNC B0 ;  /* 0x0000000000007941 */ /* 0x001fea0003800000 */
.L_x_2:
[----:B------:R-:W-:Y:S01]  /*0450*/  ULDC UR4, c[0x0][0x150] ;  /* 0x0000540000047ab9 */ /* 0x000fe20000000800 */
[----:B------:R-:W-:Y:S01]  /*0460*/  LEA.HI R5, R5, R4, RZ, 0x2 ;  /* 0x0000000405057211 */ /* 0x000fe200078f10ff */
[----:B------:R-:W-:Y:S01]  /*0470*/  FMUL R6, R6, UR4 ;  /* 0x0000000406067c20 */ /* 0x000fe20008400000 */
[----:B------:R-:W-:Y:S01]  /*0480*/  LEA.HI R7, R7, R0, RZ, 0x2 ;  /* 0x0000000007077211 */ /* 0x000fe200078f10ff */
[----:B------:R-:W-:Y:S01]  /*0490*/  ULDC UR4, c[0x0][0x154] ;  /* 0x0000550000047ab9 */ /* 0x000fe20000000800 */
[----:B------:R-:W-:Y:S01]  /*04a0*/  LOP3.LUT R5, R5, 0xfffffffc, RZ, 0xc0, !PT ;  /* 0xfffffffc05057812 */ /* 0x000fe200078ec0ff */
[----:B------:R-:W0:Y:S01]  /*04b0*/  LDC R10, c[0x0][0x140] ;  /* 0x00005000ff0a7b82 */ /* 0x000e220000000800 */
[----:B------:R-:W-:Y:S01]  /*04c0*/  LOP3.LUT R7, R7, 0x3ffffffc, RZ, 0xc0, !PT ;  /* 0x3ffffffc07077812 */ /* 0x000fe200078ec0ff */
[----:B------:R-:W5:Y:S01]  /*04d0*/  F2I.U32.TRUNC.NTZ R6, R6 ;  /* 0x0000000600067305 */ /* 0x000f62000020f000 */
[----:B------:R-:W-:Y:S01]  /*04e0*/  I2FP.F32.U32 R2, R14 ;  /* 0x0000000e00027245 */ /* 0x000fe20000201000 */
[----:B------:R-:W-:Y:S01]  /*04f0*/  IMAD.IADD R5, R4, 0x1, -R5 ;  /* 0x0000000104057824 */ /* 0x000fe200078e0a05 */
[----:B------:R-:W-:Y:S01]  /*0500*/  LOP3.LUT P0, RZ, R13, 0x7, RZ, 0xc0, !PT ;  /* 0x000000070dff7812 */ /* 0x000fe2000780c0ff */
[----:B------:R-:W-:Y:S01]  /*0510*/  IMAD.IADD R0, R0, 0x1, -R7 ;  /* 0x0000000100007824 */ /* 0x000fe200078e0a07 */
[----:B------:R-:W-:Y:S01]  /*0520*/  ISETP.NE.AND P3, PT, R9, 0x1, PT ;  /* 0x000000010900780c */ /* 0x000fe20003f65270 */
[----:B------:R-:W-:Y:S01]  /*0530*/  FMUL R8, R2, UR4 ;  /* 0x0000000402087c20 */ /* 0x000fe20008400000 */
[----:B------:R-:W-:Y:S01]  /*0540*/  ULDC UR4, c[0x0][0x144] ;  /* 0x0000510000047ab9 */ /* 0x000fe20000000800 */
[----:B------:R-:W-:Y:S01]  /*0550*/  IMAD R5, R0, 0x4, R5 ;  /* 0x0000000400057824 */ /* 0x000fe200078e0205 */
[----:B------:R-:W-:Y:S01]  /*0560*/  NOP ;  /* 0x0000000000007918 */ /* 0x000fe20000000000 */
[----:B------:R-:W-:-:S02]  /*0570*/  NOP ;  /* 0x0000000000007918 */ /* 0x000fc40000000000 */
[----:B------:R-:W1:Y:S01]  /*0580*/  F2I.U32.TRUNC.NTZ R8, R8 ;  /* 0x0000000800087305 */ /* 0x000e62000020f000 */
[C---:B------:R-:W-:Y:S01]  /*0590*/  LEA.HI R0, R5.reuse, R5, RZ, 0x1 ;  /* 0x0000000505007211 */ /* 0x040fe200078f08ff */
[C---:B------:R-:W-:Y:S02]  /*05a0*/  IMAD.SHL.U32 R2, R5.reuse, 0x4, RZ ;  /* 0x0000000405027824 */ /* 0x040fe400078e00ff */
[----:B-----5:R-:W-:Y:S01]  /*05b0*/  IMAD.MOV R7, RZ, RZ, -R6 ;  /* 0x000000ffff077224 */ /* 0x020fe200078e0a06 */
[----:B------:R-:W-:Y:S02]  /*05c0*/  LOP3.LUT R0, R0, 0xfffffffe, RZ, 0xc0, !PT ;  /* 0xfffffffe00007812 */ /* 0x000fe400078ec0ff */
[----:B------:R-:W-:Y:S01]  /*05d0*/  LOP3.LUT R2, R5, 0xc, R2, 0x78, !PT ;  /* 0x0000000c05027812 */ /* 0x000fe200078e7802 */
[----:B------:R-:W-:Y:S01]  /*05e0*/  IMAD R7, R7, UR4, R12 ;  /* 0x0000000407077c24 */ /* 0x000fe2000f8e020c */
[----:B------:R-:W-:Y:S01]  /*05f0*/  ULDC UR4, c[0x0][0x148] ;  /* 0x0000520000047ab9 */ /* 0x000fe20000000800 */
[----:B------:R-:W-:Y:S01]  /*0600*/  IMAD.IADD R0, R5, 0x1, -R0 ;  /* 0x0000000105007824 */ /* 0x000fe200078e0a00 */
[----:B0-----:R-:W-:-:S02]  /*0610*/  ISETP.EQ.U32.AND P1, PT, R10, 0x1, PT ;  /* 0x000000010a00780c */ /* 0x001fc40003f22070 */
[----:B------:R-:W-:Y:S02]  /*0620*/  ISETP.LT.U32.AND P0, PT, R2, 0x2, !P0 ;  /* 0x000000020200780c */ /* 0x000fe40004701070 */
[----:B------:R-:W-:Y:S01]  /*0630*/  ISETP.NE.AND P4, PT, R0, R7, PT ;  /* 0x000000070000720c */ /* 0x000fe20003f85270 */
[----:B-1----:R-:W-:Y:S01]  /*0640*/  IMAD.MOV R5, RZ, RZ, -R8 ;  /* 0x000000ffff057224 */ /* 0x002fe200078e0a08 */
[----:B------:R-:W-:-:S03]  /*0650*/  SHF.R.S32.HI R0, RZ, 0x1f, R3 ;  /* 0x0000001fff007819 */ /* 0x000fc60000011403 */
[----:B------:R-:W-:Y:S01]  /*0660*/  IMAD R5, R5, UR4, R14 ;  /* 0x0000000405057c24 */ /* 0x000fe2000f8e020e */
[----:B------:R-:W-:-:S04]  /*0670*/  LEA.HI R0, R0, R3, RZ, 0x2 ;  /* 0x0000000300007211 */ /* 0x000fc800078f10ff */
[----:B------:R-:W-:-:S03]  /*0680*/  LOP3.LUT R0, R0, 0xfffffffc, RZ, 0xc0, !PT ;  /* 0xfffffffc00007812 */ /* 0x000fc600078ec0ff */
[----:B------:R-:W-:Y:S02]  /*0690*/  @P4 LEA.HI R4, R2, R2, RZ, 0x1 ;  /* 0x0000000202044211 */ /* 0x000fe400078f08ff */
[----:B------:R-:W-:Y:S02]  /*06a0*/  IMAD.IADD R8, R3, 0x1, -R0 ;  /* 0x0000000103087824 */ /* 0x000fe400078e0a00 */
[----:B------:R-:W-:-:S03]  /*06b0*/  @P4 SHF.R.S32.HI R4, RZ, 0x1, R4 ;  /* 0x00000001ff044819 */ /* 0x000fc60000011404 */
[----:B------:R-:W-:Y:S02]  /*06c0*/  LOP3.LUT P2, RZ, R9, R8, RZ, 0xfc, !PT ;  /* 0x0000000809ff7212 */ /* 0x000fe4000784fcff */
[----:B------:R-:W-:Y:S01]  /*06d0*/  @P4 ISETP.NE.AND P5, PT, R4, R5, PT ;  /* 0x000000050400420c */ /* 0x000fe20003fa5270 */
[----:B------:R-:W-:Y:S01]  /*06e0*/  IMAD.MOV.U32 R4, RZ, RZ, 0x1 ;  /* 0x00000001ff047424 */ /* 0x000fe200078e00ff */
[----:B------:R-:W-:Y:S02]  /*06f0*/  SEL R3, RZ, 0x1, P2 ;  /* 0x00000001ff037807 */ /* 0x000fe40001000000 */
[----:B------:R-:W-:Y:S02]  /*0700*/  SEL R5, RZ, 0x1, !P0 ;  /* 0x00000001ff057807 */ /* 0x000fe40004000000 */
[----:B------:R-:W-:Y:S02]  /*0710*/  @P4 SEL R4, RZ, 0x1, P5 ;  /* 0x00000001ff044807 */ /* 0x000fe40002800000 */
[----:B------:R-:W-:-:S02]  /*0720*/  SEL R3, R3, 0x2, P3 ;  /* 0x0000000203037807 */ /* 0x000fc40001800000 */
[----:B------:R-:W-:Y:S01]  /*0730*/  LOP3.LUT R4, R4, R5, RZ, 0xc0, !PT ;  /* 0x0000000504047212 */ /* 0x000fe200078ec0ff */
[----:B------:R-:W-:Y:S06]  /*0740*/  @!P1 BRA `(.L_x_4) ;  /* 0x0000000000089947 */ /* 0x000fec0003800000 */
[----:B--234-:R-:W-:Y:S01]  /*0750*/  UCGABAR_ARV ;  /* 0x00000000000079c7 */ /* 0x01cfe20008000000 */
[----:B------:R-:W-:Y:S05]  /*0760*/  BRA `(.L_x_5) ;  /* 0x0000000000047947 */ /* 0x000fea0003800000 */
.L_x_4:
[----:B--234-:R-:W-:Y:S01]  /*0770*/  NOP ;  /* 0x0000000000007918 */ /* 0x01cfe20000000000 */
.L_x_5:
[----:B------:R-:W-:Y:S01]  /*0780*/  ULDC.64 UR4, c[0x0][0x598] ;  /* 0x0001660000047ab9 */ /* 0x000fe20000000a00 */
[----:B------:R-:W-:Y:S01]  /*0790*/  ULDC.64 UR12, c[0x0][0x208] ;  /* 0x00008200000c7ab9 */ /* 0x000fe20000000a00 */
[----:B------:R-:W-:-:S04]  /*07a0*/  ISETP.NE.U32.AND P0, PT, RZ, UR4, PT ;  /* 0x00000004ff007c0c */ /* 0x000fc8000bf05070 */
[----:B------:R-:W-:-:S13]  /*07b0*/  ISETP.NE.AND.EX P0, PT, RZ, UR5, PT, P0 ;  /* 0x00000005ff007c0c */ /* 0x000fda000bf05300 */
[----:B------:R-:W-:Y:S05]  /*07c0*/  @!P0 BRA `(.L_x_6) ;  /* 0x00000000001c8947 */ /* 0x000fea0003800000 */
[----:B------:R-:W0:Y:S02]  /*07d0*/  LDC.64 R6, c[0x0][0x598] ;  /* 0x00016600ff067b82 */ /* 0x000e240000000a00 */
[----:B0-----:R-:W2:Y:S02]  /*07e0*/  LDG.E.64 R6, desc[UR12][R6.64] ;  /* 0x0000000c06067981 */ /* 0x001ea4000c1e1b00 */
[----:B--2---:R-:W-:-:S04]  /*07f0*/  ISETP.NE.U32.AND P0, PT, R6, RZ, PT ;  /* 0x000000ff0600720c */ /* 0x004fc80003f05070 */
[----:B------:R-:W-:-:S13]  /*0800*/  ISETP.NE.AND.EX P0, PT, R7, RZ, PT, P0 ;  /* 0x000000ff0700720c */ /* 0x000fda0003f05300 */
[----:B------:R-:W-:Y:S05]  /*0810*/  @!P0 BRA `(.L_x_6) ;  /* 0x0000000000088947 */ /* 0x000fea0003800000 */
[----:B------:R0:W5:Y:S01]  /*0820*/  LD.E R0, desc[UR12][R6.64] ;  /* 0x0000000c06007980 */ /* 0x000162000c101900 */
[----:B------:R-:W-:Y:S05]  /*0830*/  BRA `(.L_x_7) ;  /* 0x0000000000207947 */ /* 0x000fea0003800000 */
.L_x_6:
[----:B------:R-:W-:Y:S02]  /*0840*/  ULDC.64 UR4, c[0x0][0x588] ;  /* 0x0001620000047ab9 */ /* 0x000fe40000000a00 */
[----:B------:R-:W-:-:S04]  /*0850*/  ISETP.NE.U32.AND P0, PT, RZ, UR4, PT ;  /* 0x00000004ff007c0c */ /* 0x000fc8000bf05070 */
[----:B------:R-:W-:-:S13]  /*0860*/  ISETP.NE.AND.EX P0, PT, RZ, UR5, PT, P0 ;  /* 0x00000005ff007c0c */ /* 0x000fda000bf05300 */
[----:B------:R-:W-:Y:S05]  /*0870*/  @!P0 BRA `(.L_x_8) ;  /* 0x00000000000c8947 */ /* 0x000fea0003800000 */
[----:B------:R-:W0:Y:S02]  /*0880*/  LDC.64 R6, c[0x0][0x588] ;  /* 0x00016200ff067b82 */ /* 0x000e240000000a00 */
[----:B0-----:R1:W5:Y:S01]  /*0890*/  LDG.E R0, desc[UR12][R6.64] ;  /* 0x0000000c06007981 */ /* 0x001362000c1e1900 */
[----:B------:R-:W-:Y:S05]  /*08a0*/  BRA `(.L_x_7) ;  /* 0x0000000000047947 */ /* 0x000fea0003800000 */
.L_x_8:
[----:B------:R-:W2:Y:S02]  /*08b0*/  LDC R0, c[0x0][0x580] ;  /* 0x00016000ff007b82 */ /* 0x000ea40000000800 */
.L_x_7:
[----:B------:R-:W-:Y:S02]  /*08c0*/  ULDC.64 UR4, c[0x0][0x5a0] ;  /* 0x0001680000047ab9 */ /* 0x000fe40000000a00 */
[----:B------:R-:W-:-:S04]  /*08d0*/  ISETP.NE.U32.AND P0, PT, RZ, UR4, PT ;  /* 0x00000004ff007c0c */ /* 0x000fc8000bf05070 */
[----:B------:R-:W-:-:S13]  /*08e0*/  ISETP.NE.AND.EX P0, PT, RZ, UR5, PT, P0 ;  /* 0x00000005ff007c0c */ /* 0x000fda000bf05300 */
[----:B------:R-:W-:Y:S05]  /*08f0*/  @!P0 BRA `(.L_x_9) ;  /* 0x00000000001c8947 */ /* 0x000fea0003800000 */
[----:B01----:R-:W0:Y:S02]  /*0900*/  LDC.64 R6, c[0x0][0x5a0] ;  /* 0x00016800ff067b82 */ /* 0x003e240000000a00 */
[----:B0-----:R-:W3:Y:S02]  /*0910*/  LDG.E.64 R6, desc[UR12][R6.64] ;  /* 0x0000000c06067981 */ /* 0x001ee4000c1e1b00 */
[----:B---3--:R-:W-:-:S04]  /*0920*/  ISETP.NE.U32.AND P0, PT, R6, RZ, PT ;  /* 0x000000ff0600720c */ /* 0x008fc80003f05070 */
[----:B------:R-:W-:-:S13]  /*0930*/  ISETP.NE.AND.EX P0, PT, R7, RZ, PT, P0 ;  /* 0x000000ff0700720c */ /* 0x000fda0003f05300 */
[----:B------:R-:W-:Y:S05]  /*0940*/  @!P0 BRA `(.L_x_9) ;  /* 0x0000000000088947 */ /* 0x000fea0003800000 */
[----:B------:R0:W5:Y:S01]  /*0950*/  LD.E R18, desc[UR12][R6.64] ;  /* 0x0000000c06127980 */ /* 0x000162000c101900 */
[----:B------:R-:W-:Y:S05]  /*0960*/  BRA `(.L_x_10) ;  /* 0x0000000000207947 */ /* 0x000fea0003800000 */
.L_x_9:
[----:B------:R-:W-:Y:S02]  /*0970*/  ULDC.64 UR4, c[0x0][0x590] ;  /* 0x0001640000047ab9 */ /* 0x000fe40000000a00 */
[----:B------:R-:W-:-:S04]  /*0980*/  ISETP.NE.U32.AND P0, PT, RZ, UR4, PT ;  /* 0x00000004ff007c0c */ /* 0x000fc8000bf05070 */
[----:B------:R-:W-:-:S13]  /*0990*/  ISETP.NE.AND.EX P0, PT, RZ, UR5, PT, P0 ;  /* 0x00000005ff007c0c */ /* 0x000fda000bf05300 */
[----:B------:R-:W-:Y:S05]  /*09a0*/  @!P0 BRA `(.L_x_11) ;  /* 0x00000000000c8947 */ /* 0x000fea0003800000 */
[----:B------:R-:W3:Y:S02]  /*09b0*/  LDC.64 R18, c[0x0][0x590] ;  /* 0x00016400ff127b82 */ /* 0x000ee40000000a00 */
[----:B---3--:R3:W5:Y:S01]  /*09c0*/  LDG.E R18, desc[UR12][R18.64] ;  /* 0x0000000c12127981 */ /* 0x008762000c1e1900 */
[----:B------:R-:W-:Y:S05]  /*09d0*/  BRA `(.L_x_10) ;  /* 0x0000000000047947 */ /* 0x000fea0003800000 */
.L_x_11:
[----:B------:R-:W4:Y:S02]  /*09e0*/  LDC R18, c[0x0][0x584] ;  /* 0x00016100ff127b82 */ /* 0x000f240000000800 */
.L_x_10:
[----:B------:R-:W1:Y:S01]  /*09f0*/  LDC R5, c[0x0][0x4c0] ;  /* 0x00013000ff057b82 */ /* 0x000e620000000800 */
[----:B------:R-:W-:-:S07]  /*0a00*/  IABS R16, R14 ;  /* 0x0000000e00107213 */ /* 0x000fce0000000000 */
[----:B------:R-:W2:Y:S01]  /*0a10*/  LDC R21, c[0x0][0x4c4] ;  /* 0x00013100ff157b82 */ /* 0x000ea20000000800 */
[----:B-1----:R-:W-:-:S05]  /*0a20*/  VIADD R5, R5, 0x3f ;  /* 0x0000003f05057836 */ /* 0x002fca0000000000 */
[----:B0-----:R-:W-:Y:S02]  /*0a30*/  SHF.R.S32.HI R6, RZ, 0x1f, R5 ;  /* 0x0000001fff067819 */ /* 0x001fe40000011405 */
[----:B--2---:R-:W-:Y:S02]  /*0a40*/  IABS R20, R21 ;  /* 0x0000001500147213 */ /* 0x004fe40000000000 */
[----:B------:R-:W-:-:S04]  /*0a50*/  LEA.HI R6, R6, R5, RZ, 0x6 ;  /* 0x0000000506067211 */ /* 0x000fc800078f30ff */
[----:B------:R-:W-:-:S04]  /*0a60*/  SHF.R.S32.HI R95, RZ, 0x6, R6 ;  /* 0x00000006ff5f7819 */ /* 0x000fc80000011406 */
[-C--:B------:R-:W-:Y:S02]  /*0a70*/  IABS R15, R95.reuse ;  /* 0x0000005f000f7213 */ /* 0x080fe40000000000 */
[----:B---3--:R-:W-:Y:S02]  /*0a80*/  IABS R19, R95 ;  /* 0x0000005f00137213 */ /* 0x008fe40000000000 */
[----:B------:R-:W0:Y:S08]  /*0a90*/  I2F.RP R5, R15 ;  /* 0x0000000f00057306 */ /* 0x000e300000209400 */
[----:B0-----:R-:W0:Y:S02]  /*0aa0*/  MUFU.RCP R5, R5 ;  /* 0x0000000500057308 */ /* 0x001e240000001000 */
[----:B0-----:R-:W-:-:S06]  /*0ab0*/  VIADD R6, R5, 0xffffffe ;  /* 0x0ffffffe05067836 */ /* 0x001fcc0000000000 */
[----:B------:R0:W1:Y:S02]  /*0ac0*/  F2I.FTZ.U32.TRUNC.NTZ R7, R6 ;  /* 0x0000000600077305 */ /* 0x000064000021f000 */
[----:B0-----:R-:W-:Y:S02]  /*0ad0*/  IMAD.MOV.U32 R6, RZ, RZ, RZ ;  /* 0x000000ffff067224 */ /* 0x001fe400078e00ff */
[----:B-1----:R-:W-:-:S04]  /*0ae0*/  IMAD.MOV R10, RZ, RZ, -R7 ;  /* 0x000000ffff0a7224 */ /* 0x002fc800078e0a07 */
[----:B------:R-:W-:Y:S02]  /*0af0*/  IMAD R17, R10, R15, RZ ;  /* 0x0000000f0a117224 */ /* 0x000fe400078e02ff */
[----:B------:R-:W0:Y:S02]  /*0b00*/  I2F.RP R10, R20 ;  /* 0x00000014000a7306 */ /* 0x000e240000209400 */
[----:B------:R-:W-:-:S04]  /*0b10*/  IMAD.HI.U32 R7, R7, R17, R6 ;  /* 0x0000001107077227 */ /* 0x000fc800078e0006 */
[----:B------:R-:W-:Y:S02]  /*0b20*/  IMAD.MOV.U32 R6, RZ, RZ, R16 ;  /* 0x000000ffff067224 */ /* 0x000fe400078e0010 */
[----:B------:R-:W-:Y:S02]  /*0b30*/  IMAD.MOV R16, RZ, RZ, -R19 ;  /* 0x000000ffff107224 */ /* 0x000fe400078e0a13 */
[----:B------:R-:W-:-:S04]  /*0b40*/  IMAD.HI.U32 R5, R7, R6, RZ ;  /* 0x0000000607057227 */ /* 0x000fc800078e00ff */
[----:B------:R-:W-:Y:S01]  /*0b50*/  IMAD R6, R5, R16, R6 ;  /* 0x0000001005067224 */ /* 0x000fe200078e0206 */
[----:B0-----:R-:W0:Y:S04]  /*0b60*/  MUFU.RCP R10, R10 ;  /* 0x0000000a000a7308 */ /* 0x001e280000001000 */
[----:B------:R-:W-:-:S13]  /*0b70*/  ISETP.GT.U32.AND P2, PT, R15, R6, PT ;  /* 0x000000060f00720c */ /* 0x000fda0003f44070 */
[----:B------:R-:W-:Y:S02]  /*0b80*/  @!P2 IMAD.IADD R6, R6, 0x1, -R15 ;  /* 0x000000010606a824 */ /* 0x000fe400078e0a0f */
[----:B0-----:R-:W-:Y:S02]  /*0b90*/  VIADD R7, R10, 0xffffffe ;  /* 0x0ffffffe0a077836 */ /* 0x001fe40000000000 */
[----:B------:R-:W-:Y:S01]  /*0ba0*/  @!P2 VIADD R5, R5, 0x1 ;  /* 0x000000010505a836 */ /* 0x000fe20000000000 */
[----:B------:R-:W-:Y:S02]  /*0bb0*/  ISETP.GE.U32.AND P0, PT, R6, R15, PT ;  /* 0x0000000f0600720c */ /* 0x000fe40003f06070 */
[----:B------:R-:W-:Y:S01]  /*0bc0*/  LOP3.LUT R6, R14, R95, RZ, 0x3c, !PT ;  /* 0x0000005f0e067212 */ /* 0x000fe200078e3cff */
[----:B------:R-:W0:Y:S01]  /*0bd0*/  F2I.FTZ.U32.TRUNC.NTZ R7, R7 ;  /* 0x0000000700077305 */ /* 0x000e22000021f000 */
[----:B------:R-:W-:Y:S02]  /*0be0*/  ISETP.NE.AND P2, PT, R95, RZ, PT ;  /* 0x000000ff5f00720c */ /* 0x000fe40003f45270 */
[----:B------:R-:W-:Y:S01]  /*0bf0*/  ISETP.GE.AND P3, PT, R6, RZ, PT ;  /* 0x000000ff0600720c */ /* 0x000fe20003f66270 */
[----:B------:R-:W-:-:S06]  /*0c00*/  IMAD.MOV.U32 R6, RZ, RZ, RZ ;  /* 0x000000ffff067224 */ /* 0x000fcc00078e00ff */
[----:B------:R-:W-:-:S04]  /*0c10*/  @P0 VIADD R5, R5, 0x1 ;  /* 0x0000000105050836 */ /* 0x000fc80000000000 */
[----:B------:R-:W-:Y:S02]  /*0c20*/  IMAD.MOV.U32 R10, RZ, RZ, R5 ;  /* 0x000000ffff0a7224 */ /* 0x000fe400078e0005 */
[----:B0-----:R-:W-:Y:S02]  /*0c30*/  IMAD.MOV R5, RZ, RZ, -R7 ;  /* 0x000000ffff057224 */ /* 0x001fe400078e0a07 */
[----:B------:R-:W-:Y:S01]  /*0c40*/  @!P3 IMAD.MOV R10, RZ, RZ, -R10 ;  /* 0x000000ffff0ab224 */ /* 0x000fe200078e0a0a */
[----:B------:R-:W-:Y:S01]  /*0c50*/  @!P2 LOP3.LUT R10, RZ, R95, RZ, 0x33, !PT ;  /* 0x0000005fff0aa212 */ /* 0x000fe200078e33ff */
[----:B------:R-:W-:-:S03]  /*0c60*/  IMAD R5, R5, R20, RZ ;  /* 0x0000001405057224 */ /* 0x000fc600078e02ff */
[----:B------:R-:W-:Y:S01]  /*0c70*/  IABS R15, R10 ;  /* 0x0000000a000f7213 */ /* 0x000fe20000000000 */
[----:B------:R-:W-:-:S04]  /*0c80*/  IMAD.HI.U32 R6, R7, R5, R6 ;  /* 0x0000000507067227 */ /* 0x000fc800078e0006 */
[----:B------:R-:W-:-:S04]  /*0c90*/  IMAD.MOV.U32 R5, RZ, RZ, R15 ;  /* 0x000000ffff057224 */ /* 0x000fc800078e000f */
[----:B------:R-:W-:-:S04]  /*0ca0*/  IMAD.HI.U32 R94, R6, R5, RZ ;  /* 0x00000005065e7227 */ /* 0x000fc800078e00ff */
[----:B------:R-:W-:-:S04]  /*0cb0*/  IMAD.MOV R6, RZ, RZ, -R94 ;  /* 0x000000ffff067224 */ /* 0x000fc800078e0a5e */
[----:B------:R-:W-:-:S05]  /*0cc0*/  IMAD R5, R20, R6, R5 ;  /* 0x0000000614057224 */ /* 0x000fca00078e0205 */
[----:B------:R-:W-:-:S13]  /*0cd0*/  ISETP.GT.U32.AND P2, PT, R20, R5, PT ;  /* 0x000000051400720c */ /* 0x000fda0003f44070 */
[----:B------:R-:W-:Y:S02]  /*0ce0*/  @!P2 IMAD.IADD R5, R5, 0x1, -R20 ;  /* 0x000000010505a824 */ /* 0x000fe400078e0a14 */
[----:B------:R-:W-:Y:S01]  /*0cf0*/  @!P2 VIADD R94, R94, 0x1 ;  /* 0x000000015e5ea836 */ /* 0x000fe20000000000 */
[----:B------:R-:W-:Y:S02]  /*0d00*/  ISETP.NE.AND P2, PT, R21, RZ, PT ;  /* 0x000000ff1500720c */ /* 0x000fe40003f45270 */
[----:B------:R-:W-:Y:S02]  /*0d10*/  ISETP.GE.U32.AND P0, PT, R5, R20, PT ;  /* 0x000000140500720c */ /* 0x000fe40003f06070 */
[----:B------:R-:W-:-:S04]  /*0d20*/  LOP3.LUT R5, R10, R21, RZ, 0x3c, !PT ;  /* 0x000000150a057212 */ /* 0x000fc800078e3cff */
[----:B------:R-:W-:Y:S01]  /*0d30*/  ISETP.GE.AND P3, PT, R5, RZ, PT ;  /* 0x000000ff0500720c */ /* 0x000fe20003f66270 */
[----:B------:R-:W-:-:S04]  /*0d40*/  IMAD.MOV R5, RZ, RZ, -R10 ;  /* 0x000000ffff057224 */ /* 0x000fc800078e0a0a */
[----:B------:R-:W-:Y:S02]  /*0d50*/  IMAD R95, R95, R5, R14 ;  /* 0x000000055f5f7224 */ /* 0x000fe400078e020e */
[----:B------:R-:W-:-:S06]  /*0d60*/  @P0 VIADD R94, R94, 0x1 ;  /* 0x000000015e5e0836 */ /* 0x000fcc0000000000 */
[----:B------:R-:W-:Y:S01]  /*0d70*/  @!P3 IMAD.MOV R94, RZ, RZ, -R94 ;  /* 0x000000ffff5eb224 */ /* 0x000fe200078e0a5e */
[----:B------:R-:W-:-:S05]  /*0d80*/  @!P2 LOP3.LUT R94, RZ, R21, RZ, 0x33, !PT ;  /* 0x00000015ff5ea212 */ /* 0x000fca00078e33ff */
[----:B------:R-:W-:-:S04]  /*0d90*/  IMAD.MOV R6, RZ, RZ, -R94 ;  /* 0x000000ffff067224 */ /* 0x000fc800078e0a5e */
[----:B------:R-:W-:Y:S01]  /*0da0*/  IMAD R21, R21, R6, R10 ;  /* 0x0000000615157224 */ /* 0x000fe200078e020a */
[----:B------:R-:W-:Y:S06]  /*0db0*/  @!P1 BRA `(.L_x_12) ;  /* 0x00000000000c9947 */ /* 0x000fec0003800000 */
[----:B------:R-:W-:Y:S01]  /*0dc0*/  UCGABAR_WAIT ;  /* 0x0000000000007dc7 */ /* 0x000fe20008000000 */
[----:B------:R-:W-:Y:S01]  /*0dd0*/  CCTL.IVALL ;  /* 0x00000000ff00798f */ /* 0x000fe20002000000 */
[----:B------:R-:W-:Y:S05]  /*0de0*/  BRA `(.L_x_13) ;  /* 0x0000000000047947 */ /* 0x000fea0003800000 */
.L_x_12:
[----:B------:R-:W-:Y:S06]  /*0df0*/  BAR.SYNC.DEFER_BLOCKING 0x0 ;  /* 0x0000000000007b1d */ /* 0x000fec0000010000 */
.L_x_13:
[----:B------:R-:W0:Y:S01]  /*0e00*/  LDC R7, c[0x0][0x290] ;  /* 0x0000a400ff077b82 */ /* 0x000e220000000800 */
[----:B------:R-:W-:Y:S01]  /*0e10*/  ISETP.NE.AND P0, PT, R9, RZ, PT ;  /* 0x000000ff0900720c */ /* 0x000fe20003f05270 */
[----:B0-----:R-:W-:-:S05]  /*0e20*/  VIADD R5, R7, 0x3f ;  /* 0x0000003f07057836 */ /* 0x001fca0000000000 */
[----:B------:R-:W-:-:S04]  /*0e30*/  SHF.R.S32.HI R6, RZ, 0x1f, R5 ;  /* 0x0000001fff067819 */ /* 0x000fc80000011405 */
[----:B------:R-:W-:-:S04]  /*0e40*/  LEA.HI R5, R6, R5, RZ, 0x6 ;  /* 0x0000000506057211 */ /* 0x000fc800078f30ff */
[----:B------:R-:W-:Y:S01]  /*0e50*/  SHF.R.S32.HI R5, RZ, 0x6, R5 ;  /* 0x00000006ff057819 */ /* 0x000fe20000011405 */
[----:B------:R-:W-:Y:S06]  /*0e60*/  @!P0 BRA `(.L_x_14) ;  /* 0x0000005800dc8947 */ /* 0x000fec0003800000 */
[----:B------:R-:W-:-:S13]  /*0e70*/  ISETP.NE.AND P0, PT, R9, 0x1, PT ;  /* 0x000000010900780c */ /* 0x000fda0003f05270 */
[----:B------:R-:W-:Y:S05]  /*0e80*/  @P0 EXIT ;  /* 0x000000000000094d */ /* 0x000fea0003800000 */
[----:B------:R-:W-:Y:S01]  /*0e90*/  ISETP.GE.AND P0, PT, R7, 0x1, PT ;  /* 0x000000010700780c */ /* 0x000fe20003f06270 */
[----:B------:R-:W-:Y:S01]  /*0ea0*/  UMOV UR4, URZ ;  /* 0x0000003f00047c82 */ /* 0x000fe20008000000 */
[----:B------:R-:W-:Y:S02]  /*0eb0*/  CS2R R54, SRZ ;  /* 0x0000000000367805 */ /* 0x000fe4000001ff00 */
[----:B------:R-:W-:Y:S02]  /*0ec0*/  CS2R R56, SRZ ;  /* 0x0000000000387805 */ /* 0x000fe4000001ff00 */
[----:B------:R-:W-:Y:S02]  /*0ed0*/  CS2R R58, SRZ ;  /* 0x00000000003a7805 */ /* 0x000fe4000001ff00 */
[----:B------:R-:W-:Y:S02]  /*0ee0*/  CS2R R60, SRZ ;  /* 0x00000000003c7805 */ /* 0x000fe4000001ff00 */
[----:B------:R-:W-:-:S02]  /*0ef0*/  CS2R R62, SRZ ;  /* 0x00000000003e7805 */ /* 0x000fc4000001ff00 */
[----:B------:R-:W-:Y:S02]  /*0f00*/  CS2R R64, SRZ ;  /* 0x0000000000407805 */ /* 0x000fe4000001ff00 */
        /* <DEDUP_REMOVED lines=25> */
[----:B------:R-:W-:Y:S01]  /*10a0*/  CS2R R52, SRZ ;  /* 0x0000000000347805 */ /* 0x000fe2000001ff00 */
[----:B------:R-:W-:Y:S06]  /*10b0*/  @!P0 BRA `(.L_x_15) ;  /* 0x0000000000e08947 */ /* 0x000fec0003800000 */
[----:B------:R-:W-:-:S04]  /*10c0*/  LOP3.LUT R6, R3, 0x1, RZ, 0xfc, !PT ;  /* 0x0000000103067812 */ /* 0x000fc800078efcff */
[----:B------:R-:W-:-:S13]  /*10d0*/  ISETP.NE.AND P0, PT, R6, 0x3, PT ;  /* 0x000000030600780c */ /* 0x000fda0003f05270 */
[----:B------:R-:W-:Y:S05]  /*10e0*/  @!P0 BRA `(.L_x_16) ;  /* 0x0000000000048947 */ /* 0x000fea0003800000 */
[----:B------:R-:W-:Y:S01]  /*10f0*/  BPT.TRAP 0x1 ;  /* 0x000000040000795c */ /* 0x000fe20000300000 */
.L_x_16:
[----:B------:R-:W0:Y:S01]  /*1100*/  S2UR UR5, SR_CgaCtaId ;  /* 0x00000000000579c3 */ /* 0x000e220000008800 */
[----:B------:R-:W-:Y:S01]  /*1110*/  SHF.L.U32 R6, RZ, 0x1f, RZ ;  /* 0x0000001fff067819 */ /* 0x000fe200000006ff */
[----:B------:R-:W-:Y:S02]  /*1120*/  UMOV UR4, 0x400 ;  /* 0x0000040000047882 */ /* 0x000fe40000000000 */
[----:B0-----:R-:W-:-:S12]  /*1130*/  ULEA UR4, UR5, UR4, 0x18 ;  /* 0x0000000405047291 */ /* 0x001fd8000f8ec03f */
.L_x_17:
[----:B0-----:R-:W-:-:S04]  /*1140*/  IMAD.U32 R7, RZ, RZ, UR4 ;  /* 0x00000004ff077e24 */ /* 0x001fc8000f8e00ff */
[----:B------:R0:W1:Y:S03]  /*1150*/  SYNCS.PHASECHK.TRANS64.TRYWAIT P0, [R7+URZ+0x36000], R6 ;  /* 0x03600006070075a7 */ /* 0x000066000800017f */
[----:B-1----:R-:W-:Y:S05]  /*1160*/  @!P0 NANOSLEEP.SYNCS 0x989680 ;  /* 0x009896800000895d */ /* 0x002fea0003900000 */
[----:B------:R-:W1:Y:S02]  /*1170*/  @!P0 SYNCS.PHASECHK.TRANS64 P0, [R7+URZ+0x36000], R6 ;  /* 0x03600006070085a7 */ /* 0x000e64000800007f */
[----:B-1----:R-:W-:Y:S05]  /*1180*/  @!P0 BRA `(.L_x_17) ;  /* 0xfffffffc00ec8947 */ /* 0x002fea000383ffff */
[----:B------:R-:W-:Y:S01]  /*1190*/  UIADD3 UR5, UR4, 0x24000, URZ ;  /* 0x0002400004057890 */ /* 0x000fe2000fffe03f */
[----:B------:R-:W-:Y:S01]  /*11a0*/  WARPGROUP.ARRIVE ;  /* 0x00000000000079c5 */ /* 0x000fe20000000000 */
[----:B------:R-:W-:Y:S02]  /*11b0*/  USHF.R.U32.HI UR4, URZ, 0x4, UR4 ;  /* 0x000000043f047899 */ /* 0x000fe40008011604 */
[----:B------:R-:W-:Y:S02]  /*11c0*/  USHF.R.U32.HI UR5, URZ, 0x4, UR5 ;  /* 0x000000043f057899 */ /* 0x000fe40008011605 */
[----:B------:R-:W-:Y:S02]  /*11d0*/  ULOP3.LUT UR8, UR4, 0x3fff, URZ, 0xc0, !UPT ;  /* 0x00003fff04087892 */ /* 0x000fe4000f8ec03f */
[----:B------:R-:W-:Y:S02]  /*11e0*/  ULOP3.LUT UR9, UR5, 0x3fff, URZ, 0xc0, !UPT ;  /* 0x00003fff05097892 */ /* 0x000fe4000f8ec03f */
[----:B------:R-:W-:Y:S01]  /*11f0*/  UIADD3 UR10, UR8, 0x200, URZ ;  /* 0x00000200080a7890 */ /* 0x000fe2000fffe03f */
[----:B------:R-:W-:-:S02]  /*1200*/  UMOV UR5, 0x40000040 ;  /* 0x4000004000057882 */ /* 0x000fc40000000000 */
[----:B------:R-:W-:Y:S01]  /*1210*/  UMOV UR4, UR8 ;  /* 0x0000000800047c82 */ /* 0x000fe20008000000 */
[----:B------:R-:W-:Y:S01]  /*1220*/  UMOV UR7, 0x40000040 ;  /* 0x4000004000077882 */ /* 0x000fe20000000000 */
[----:B------:R-:W-:Y:S02]  /*1230*/  UMOV UR6, UR9 ;  /* 0x0000000900067c82 */ /* 0x000fe40008000000 */
[----:B------:R-:W-:Y:S01]  /*1240*/  HGMMA.64x64x16.F32 R56, gdesc[UR4].tnspA.tnspB, RZ, !UPT ;  /* 0x60e00000043879f0 */ /* 0x000fe2000c7008ff */
[----:B------:R-:W-:Y:S01]  /*1250*/  UMOV UR4, UR10 ;  /* 0x0000000a00047c82 */ /* 0x000fe20008000000 */
[----:B------:R-:W-:Y:S01]  /*1260*/  UMOV UR5, 0x40000040 ;  /* 0x4000004000057882 */ /* 0x000fe20000000000 */
[----:B------:R-:W-:Y:S01]  /*1270*/  UIADD3 UR10, UR8, 0x280, URZ ;  /* 0x00000280080a7890 */ /* 0x000fe2000fffe03f */
[----:B------:R-:W-:Y:S01]  /*1280*/  HGMMA.64x64x16.F32 R24, gdesc[UR4].tnspA.tnspB, RZ, !UPT ;  /* 0x60e00000041879f0 */ /* 0x000fe2000c7008ff */
[----:B------:R-:W-:Y:S02]  /*1290*/  UIADD3 UR4, UR8, 0x80, URZ ;  /* 0x0000008008047890 */ /* 0x000fe4000fffe03f */
[----:B------:R-:W-:Y:S01]  /*12a0*/  UIADD3 UR6, UR9, 0x80, URZ ;  /* 0x0000008009067890 */ /* 0x000fe2000fffe03f */
[----:B------:R-:W-:Y:S01]  /*12b0*/  UMOV UR5, 0x40000040 ;  /* 0x4000004000057882 */ /* 0x000fe20000000000 */
[----:B------:R-:W-:-:S07]  /*12c0*/  UMOV UR7, 0x40000040 ;  /* 0x4000004000077882 */ /* 0x000fce0000000000 */
[----:B------:R-:W-:Y:S01]  /*12d0*/  HGMMA.64x64x16.F32 R56, gdesc[UR4].tnspA.tnspB, R56 ;  /* 0x60e00000043879f0 */ /* 0x000fe20008700838 */
[----:B------:R-:W-:Y:S01]  /*12e0*/  UMOV UR4, UR10 ;  /* 0x0000000a00047c82 */ /* 0x000fe20008000000 */
[----:B------:R-:W-:Y:S01]  /*12f0*/  UMOV UR5, 0x40000040 ;  /* 0x4000004000057882 */ /* 0x000fe20000000000 */
[----:B------:R-:W-:Y:S01]  /*1300*/  UIADD3 UR10, UR8, 0x300, URZ ;  /* 0x00000300080a7890 */ /* 0x000fe2000fffe03f */
[----:B------:R-:W-:Y:S01]  /*1310*/  HGMMA.64x64x16.F32 R24, gdesc[UR4].tnspA.tnspB, R24 ;  /* 0x60e00000041879f0 */ /* 0x000fe20008700818 */
[----:B------:R-:W-:Y:S02]  /*1320*/  UIADD3 UR4, UR8, 0x100, URZ ;  /* 0x0000010008047890 */ /* 0x000fe4000fffe03f */
[----:B------:R-:W-:Y:S01]  /*1330*/  UIADD3 UR6, UR9, 0x100, URZ ;  /* 0x0000010009067890 */ /* 0x000fe2000fffe03f */
[----:B------:R-:W-:Y:S01]  /*1340*/  UMOV UR5, 0x40000040 ;  /* 0x4000004000057882 */ /* 0x000fe20000000000 */
[----:B------:R-:W-:-:S07]  /*1350*/  UMOV UR7, 0x40000040 ;  /* 0x4000004000077882 */ /* 0x000fce0000000000 */
[----:B------:R-:W-:Y:S01]  /*1360*/  HGMMA.64x64x16.F32 R56, gdesc[UR4].tnspA.tnspB, R56 ;  /* 0x60e00000043879f0 */ /* 0x000fe20008700838 */
[----:B------:R-:W-:Y:S01]  /*1370*/  UMOV UR4, UR10 ;  /* 0x0000000a00047c82 */ /* 0x000fe20008000000 */
[----:B------:R-:W-:Y:S02]  /*1380*/  UMOV UR5, 0x40000040 ;  /* 0x4000004000057882 */ /* 0x000fe40000000000 */
[----:B------:R-:W-:Y:S01]  /*1390*/  HGMMA.64x64x16.F32 R24, gdesc[UR4].tnspA.tnspB, R24 ;  /* 0x60e00000041879f0 */ /* 0x000fe20008700818 */
[----:B------:R-:W-:Y:S02]  /*13a0*/  UIADD3 UR4, UR8, 0x180, URZ ;  /* 0x0000018008047890 */ /* 0x000fe4000fffe03f */
[----:B------:R-:W-:Y:S02]  /*13b0*/  UIADD3 UR6, UR9, 0x180, URZ ;  /* 0x0000018009067890 */ /* 0x000fe4000fffe03f */
[----:B------:R-:W-:Y:S01]  /*13c0*/  UIADD3 UR8, UR8, 0x380, URZ ;  /* 0x0000038008087890 */ /* 0x000fe2000fffe03f */
[----:B------:R-:W-:Y:S01]  /*13d0*/  UMOV UR5, 0x40000040 ;  /* 0x4000004000057882 */ /* 0x000fe20000000000 */
[----:B------:R-:W-:-:S05]  /*13e0*/  UMOV UR7, 0x40000040 ;  /* 0x4000004000077882 */ /* 0x000fca0000000000 */
[----:B------:R-:W-:Y:S01]  /*13f0*/  HGMMA.64x64x16.F32 R56, gdesc[UR4].tnspA.tnspB, R56 ;  /* 0x60e00000043879f0 */ /* 0x000fe20008700838 */
[----:B------:R-:W-:Y:S01]  /*1400*/  UMOV UR4, UR8 ;  /* 0x0000000800047c82 */ /* 0x000fe20008000000 */
[----:B------:R-:W-:Y:S02]  /*1410*/  UMOV UR5, 0x40000040 ;  /* 0x4000004000057882 */ /* 0x000fe40000000000 */
[----:B------:R-:W-:Y:S01]  /*1420*/  HGMMA.64x64x16.F32 R24, gdesc[UR4].tnspA.tnspB, R24, gsb0 ;  /* 0x60e00000041879f0 */ /* 0x000fe20008000818 */
[----:B------:R-:W-:-:S05]  /*1430*/  UMOV UR4, 0x1 ;  /* 0x0000000100047882 */ /* 0x000fca0000000000 */
.L_x_15:
[----:B0-----:R-:W-:-:S05]  /*1440*/  VIMNMX R6, R5, 0x1, PT ;  /* 0x0000000105067848 */ /* 0x001fca0003fe0100 */
[----:B------:R-:W-:-:S05]  /*1450*/  IMAD.IADD R6, R5, 0x1, -R6 ;  /* 0x0000000105067824 */ /* 0x000fca00078e0a06 */
[----:B------:R-:W-:-:S13]  /*1460*/  ISETP.GE.AND P0, PT, R6, 0x1, PT ;  /* 0x000000010600780c */ /* 0x000fda0003f06270 */
[----:B------:R-:W-:Y:S05]  /*1470*/  @!P0 BRA `(.L_x_18) ;  /* 0x0000000400548947 */ /* 0x000fea0003800000 */
[----:B------:R-:W0:Y:S01]  /*1480*/  S2UR UR6, SR_CgaCtaId ;  /* 0x00000000000679c3 */ /* 0x000e220000008800 */
[----:B------:R-:W-:Y:S01]  /*1490*/  UMOV UR5, 0x400 ;  /* 0x0000040000057882 */ /* 0x000fe20000000000 */
[----:B------:R-:W-:Y:S01]  /*14a0*/  LOP3.LUT R11, R3, 0x1, RZ, 0xfc, !PT ;  /* 0x00000001030b7812 */ /* 0x000fe200078efcff */
[----:B------:R-:W-:Y:S01]  /*14b0*/  IMAD.MOV.U32 R10, RZ, RZ, RZ ;  /* 0x000000ffff0a7224 */ /* 0x000fe200078e00ff */
[----:B------:R-:W-:Y:S01]  /*14c0*/  UISETP.NE.U32.AND UP0, UPT, UR4, URZ, UPT ;  /* 0x0000003f0400728c */ /* 0x000fe2000bf05070 */
[----:B------:R-:W-:Y:S02]  /*14d0*/  IMAD.MOV.U32 R5, RZ, RZ, R6 ;  /* 0x000000ffff057224 */ /* 0x000fe400078e0006 */
[----:B------:R-:W-:Y:S01]  /*14e0*/  IMAD.MOV.U32 R7, RZ, RZ, RZ ;  /* 0x000000ffff077224 */ /* 0x000fe200078e00ff */
[----:B0-----:R-:W-:-:S04]  /*14f0*/  ULEA UR14, UR6, UR5, 0x18 ;  /* 0x00000005060e7291 */ /* 0x001fc8000f8ec03f */
[----:B------:R-:W-:Y:S02]  /*1500*/  UIADD3 UR6, UR14, 0x24000, URZ ;  /* 0x000240000e067890 */ /* 0x000fe4000fffe03f */
[----:B------:R-:W-:Y:S02]  /*1510*/  USHF.R.U32.HI UR5, URZ, 0x4, UR14 ;  /* 0x000000043f057899 */ /* 0x000fe4000801160e */
[----:B------:R-:W-:Y:S02]  /*1520*/  USHF.R.U32.HI UR6, URZ, 0x4, UR6 ;  /* 0x000000043f067899 */ /* 0x000fe40008011606 */
[----:B------:R-:W-:Y:S02]  /*1530*/  ULOP3.LUT UR15, UR5, 0x3fff, URZ, 0xc0, !UPT ;  /* 0x00003fff050f7892 */ /* 0x000fe4000f8ec03f */
[----:B------:R-:W-:-:S12]  /*1540*/  ULOP3.LUT UR16, UR6, 0x3fff, URZ, 0xc0, !UPT ;  /* 0x00003fff06107892 */ /* 0x000fd8000f8ec03f */
.L_x_23:
[----:B------:R-:W-:-:S13]  /*1550*/  ISETP.NE.AND P1, PT, R11, 0x3, PT ;  /* 0x000000030b00780c */ /* 0x000fda0003f25270 */
[----:B------:R-:W-:Y:S05]  /*1560*/  @!P1 BRA `(.L_x_19) ;  /* 0x0000000000049947 */ /* 0x000fea0003800000 */
[----:B------:R-:W-:Y:S01]  /*1570*/  BPT.TRAP 0x1 ;  /* 0x000000040000795c */ /* 0x000fe20000300000 */
.L_x_19:
[----:B------:R-:W-:Y:S01]  /*1580*/  SHF.L.U32 R8, R10, 0x1f, RZ ;  /* 0x0000001f0a087819 */ /* 0x000fe200000006ff */
[----:B------:R-:W-:-:S12]  /*1590*/  ULEA UR5, UR4, UR14, 0x3 ;  /* 0x0000000e04057291 */ /* 0x000fd8000f8e183f */
.L_x_20:
[----:B0-----:R-:W-:-:S04]  /*15a0*/  IMAD.U32 R9, RZ, RZ, UR5 ;  /* 0x00000005ff097e24 */ /* 0x001fc8000f8e00ff */
[----:B------:R0:W1:Y:S03]  /*15b0*/  SYNCS.PHASECHK.TRANS64.TRYWAIT P0, [R9+URZ+0x36000], R8 ;  /* 0x03600008090075a7 */ /* 0x000066000800017f */
[----:B-1----:R-:W-:Y:S05]  /*15c0*/  @!P0 NANOSLEEP.SYNCS 0x989680 ;  /* 0x009896800000895d */ /* 0x002fea0003900000 */
[----:B------:R-:W1:Y:S02]  /*15d0*/  @!P0 SYNCS.PHASECHK.TRANS64 P0, [R9+URZ+0x36000], R8 ;  /* 0x03600008090085a7 */ /* 0x000e64000800007f */
[----:B-1----:R-:W-:Y:S05]  /*15e0*/  @!P0 BRA `(.L_x_20) ;  /* 0xfffffffc00ec8947 */ /* 0x002fea000383ffff */
[----:B------:R-:W-:Y:S01]  /*15f0*/  ULEA UR6, UR4, UR15, 0xa ;  /* 0x0000000f04067291 */ /* 0x000fe2000f8e503f */
[----:B------:R-:W-:Y:S01]  /*1600*/  WARPGROUP.ARRIVE ;  /* 0x00000000000079c5 */ /* 0x000fe20000000000 */
[----:B------:R-:W-:Y:S02]  /*1610*/  ULEA UR5, UR4, UR16, 0x9 ;  /* 0x0000001004057291 */ /* 0x000fe4000f8e483f */
[----:B------:R-:W-:Y:S01]  /*1620*/  UIADD3 UR7, UR6, 0x200, URZ ;  /* 0x0000020006077890 */ /* 0x000fe2000fffe03f */
[----:B------:R-:W-:Y:S02]  /*1630*/  UMOV UR11, 0x40000040 ;  /* 0x40000040000b7882 */ /* 0x000fe40000000000 */
[----:B------:R-:W-:Y:S01]  /*1640*/  UMOV UR8, UR6 ;  /* 0x0000000600087c82 */ /* 0x000fe20008000000 */
[----:B------:R-:W-:Y:S01]  /*1650*/  UMOV UR9, 0x40000040 ;  /* 0x4000004000097882 */ /* 0x000fe20000000000 */
[----:B------:R-:W-:Y:S02]  /*1660*/  UMOV UR10, UR5 ;  /* 0x00000005000a7c82 */ /* 0x000fe40008000000 */
[----:B------:R-:W-:Y:S01]  /*1670*/  HGMMA.64x64x16.F32 R56, gdesc[UR8].tnspA.tnspB, R56, UP0 ;  /* 0x60e00000083879f0 */ /* 0x000fe2000bf00838 */
[----:B------:R-:W-:Y:S01]  /*1680*/  UMOV UR8, UR7 ;  /* 0x0000000700087c82 */ /* 0x000fe20008000000 */
[----:B------:R-:W-:Y:S01]  /*1690*/  UMOV UR9, 0x40000040 ;  /* 0x4000004000097882 */ /* 0x000fe20000000000 */
[----:B------:R-:W-:Y:S01]  /*16a0*/  UIADD3 UR7, UR6, 0x280, URZ ;  /* 0x0000028006077890 */ /* 0x000fe2000fffe03f */
[----:B------:R-:W-:Y:S01]  /*16b0*/  HGMMA.64x64x16.F32 R24, gdesc[UR8].tnspA.tnspB, R24, UP0 ;  /* 0x60e00000081879f0 */ /* 0x000fe2000bf00818 */
[----:B------:R-:W-:-:S02]  /*16c0*/  UIADD3 UR10, UR5, 0x80, URZ ;  /* 0x00000080050a7890 */ /* 0x000fc4000fffe03f */
        /* <DEDUP_REMOVED lines=24> */
[----:B------:R-:W-:Y:S03]  /*1850*/  HGMMA.64x64x16.F32 R24, gdesc[UR8].tnspA.tnspB, R24, gsb0 ;  /* 0x60e00000081879f0 */ /* 0x000fe60008000818 */
[----:B------:R-:W-:Y:S02]  /*1860*/  WARPGROUP.DEPBAR.LE gsb0, 0x1 ;  /* 0x00008000000079c5 */ /* 0x000fe40000010100 */
[----:B------:R-:W-:Y:S05]  /*1870*/  @!P1 BRA `(.L_x_21) ;  /* 0x0000000000049947 */ /* 0x000fea0003800000 */
[----:B------:R-:W-:Y:S01]  /*1880*/  BPT.TRAP 0x1 ;  /* 0x000000040000795c */ /* 0x000fe20000300000 */
.L_x_21:
[----:B------:R-:W-:-:S13]  /*1890*/  ISETP.NE.AND P0, PT, R4, RZ, PT ;  /* 0x000000ff0400720c */ /* 0x000fda0003f05270 */
[----:B0-----:R-:W-:-:S05]  /*18a0*/  @P0 LEA R8, R7, UR14, 0x3 ;  /* 0x0000000e07080c11 */ /* 0x001fca000f8e18ff */
[----:B------:R-:W-:-:S05]  /*18b0*/  @P0 VIADD R9, R8, 0x36048 ;  /* 0x0003604808090836 */ /* 0x000fca0000000000 */
[----:B------:R-:W-:-:S04]  /*18c0*/  @P0 PRMT R9, R2, 0x654, R9 ;  /* 0x0000065402090816 */ /* 0x000fc80000000009 */
[----:B------:R0:W-:Y:S01]  /*18d0*/  @P0 SYNCS.ARRIVE.TRANS64.RED.A1T0 RZ, [R9+URZ], RZ ;  /* 0x000000ff09ff09a7 */ /* 0x0001e2000810043f */
[----:B------:R-:W-:-:S13]  /*18e0*/  ISETP.GT.U32.AND P0, PT, R3, 0x1, PT ;  /* 0x000000010300780c */ /* 0x000fda0003f04070 */
[----:B0-----:R-:W-:Y:S05]  /*18f0*/  @P0 BRA `(.L_x_22) ;  /* 0x0000000000040947 */ /* 0x001fea0003800000 */
[----:B------:R-:W-:Y:S01]  /*1900*/  BPT.TRAP 0x1 ;  /* 0x000000040000795c */ /* 0x000fe20000300000 */
.L_x_22:
[----:B------:R-:W-:Y:S01]  /*1910*/  UIADD3 UR4, UR4, 0x1, URZ ;  /* 0x0000000104047890 */ /* 0x000fe2000fffe03f */
[----:B------:R-:W-:Y:S01]  /*1920*/  ISETP.GT.AND P1, PT, R5, 0x1, PT ;  /* 0x000000010500780c */ /* 0x000fe20003f24270 */
[----:B------:R-:W-:Y:S02]  /*1930*/  VIADD R7, R7, 0x1 ;  /* 0x0000000107077836 */ /* 0x000fe40000000000 */
[----:B------:R-:W-:Y:S01]  /*1940*/  UISETP.NE.AND UP0, UPT, UR4, 0x9, UPT ;  /* 0x000000090400788c */ /* 0x000fe2000bf05270 */
[----:B------:R-:W-:Y:S02]  /*1950*/  VIADD R5, R5, 0xffffffff ;  /* 0xffffffff05057836 */ /* 0x000fe40000000000 */
[C---:B------:R-:W-:Y:S01]  /*1960*/  ISETP.NE.AND P0, PT, R7.reuse, 0x9, PT ;  /* 0x000000090700780c */ /* 0x040fe20003f05270 */
[----:B------:R-:W-:Y:S02]  /*1970*/  USEL UR5, URZ, 0x1, UP0 ;  /* 0x000000013f057887 */ /* 0x000fe40008000000 */
[----:B------:R-:W-:Y:S01]  /*1980*/  USEL UR4, UR4, URZ, UP0 ;  /* 0x0000003f04047287 */ /* 0x000fe20008000000 */
[----:B------:R-:W-:Y:S01]  /*1990*/  SEL R7, R7, RZ, P0 ;  /* 0x000000ff07077207 */ /* 0x000fe20000000000 */
[----:B------:R-:W-:-:S02]  /*19a0*/  UPLOP3.LUT UP0, UPT, UPT, UPT, UPT, 0x80, 0x0 ;  /* 0x000000000000789c */ /* 0x000fc40003f0f070 */
[----:B------:R-:W-:Y:S01]  /*19b0*/  LOP3.LUT R10, R10, UR5, RZ, 0x3c, !PT ;  /* 0x000000050a0a7c12 */ /* 0x000fe2000f8e3cff */
[----:B------:R-:W-:Y:S08]  /*19c0*/  @P1 BRA `(.L_x_23) ;  /* 0xfffffff800e01947 */ /* 0x000ff0000383ffff */
.L_x_18:
[----:B------:R-:W0:Y:S01]  /*19d0*/  LDC R5, c[0x0][0x290] ;  /* 0x0000a400ff057b82 */ /* 0x000e220000000800 */
[----:B------:R-:W-:Y:S02]  /*19e0*/  WARPGROUP.DEPBAR.LE gsb0, 0x0 ;  /* 0x00008000000079c5 */ /* 0x000fe40000010000 */
[----:B0-----:R-:W-:-:S13]  /*19f0*/  ISETP.GE.AND P0, PT, R5, 0x1, PT ;  /* 0x000000010500780c */ /* 0x001fda0003f06270 */
[----:B------:R-:W-:Y:S05]  /*1a00*/  @!P0 BRA `(.L_x_24) ;  /* 0x0000000000548947 */ /* 0x000fea0003800000 */
[----:B------:R-:W-:-:S04]  /*1a10*/  LOP3.LUT R5, R3, 0x1, RZ, 0xfc, !PT ;  /* 0x0000000103057812 */ /* 0x000fc800078efcff */
[----:B------:R-:W-:-:S13]  /*1a20*/  ISETP.NE.AND P0, PT, R5, 0x3, PT ;  /* 0x000000030500780c */ /* 0x000fda0003f05270 */
[----:B------:R-:W-:Y:S05]  /*1a30*/  @!P0 BRA `(.L_x_25) ;  /* 0x0000000000048947 */ /* 0x000fea0003800000 */
[----:B------:R-:W-:Y:S01]  /*1a40*/  BPT.TRAP 0x1 ;  /* 0x000000040000795c */ /* 0x000fe20000300000 */
.L_x_25:
[----:B------:R-:W-:Y:S01]  /*1a50*/  ISETP.NE.AND P0, PT, R4, RZ, PT ;  /* 0x000000ff0400720c */ /* 0x000fe20003f05270 */
[----:B------:R-:W-:Y:S01]  /*1a60*/  BSSY B0, `(.L_x_26) ;  /* 0x000000d000007945 */ /* 0x000fe20003800000 */
[----:B------:R-:W-:-:S11]  /*1a70*/  ISETP.GT.U32.AND P1, PT, R3, 0x1, PT ;  /* 0x000000010300780c */ /* 0x000fd60003f24070 */
[----:B------:R-:W-:Y:S05]  /*1a80*/  @!P0 BRA `(.L_x_27) ;  /* 0x0000000000288947 */ /* 0x000fea0003800000 */
[----:B------:R-:W0:Y:S01]  /*1a90*/  S2R R8, SR_CgaCtaId ;  /* 0x0000000000087919 */ /* 0x000e220000008800 */
[----:B------:R-:W-:Y:S01]  /*1aa0*/  IMAD.WIDE.U32 R4, R6, 0x38e38e39, RZ ;  /* 0x38e38e3906047825 */ /* 0x000fe200078e00ff */
[----:B------:R-:W-:-:S04]  /*1ab0*/  MOV R3, 0x400 ;  /* 0x0000040000037802 */ /* 0x000fc80000000f00 */
[----:B------:R-:W-:-:S05]  /*1ac0*/  SHF.R.U32.HI R5, RZ, 0x1, R5 ;  /* 0x00000001ff057819 */ /* 0x000fca0000011605 */
[----:B------:R-:W-:Y:S01]  /*1ad0*/  IMAD R6, R5, -0x9, R6 ;  /* 0xfffffff705067824 */ /* 0x000fe200078e0206 */
[----:B0-----:R-:W-:-:S05]  /*1ae0*/  LEA R3, R8, R3, 0x18 ;  /* 0x0000000308037211 */ /* 0x001fca00078ec0ff */
[----:B------:R-:W-:-:S04]  /*1af0*/  IMAD R6, R6, 0x8, R3 ;  /* 0x0000000806067824 */ /* 0x000fc800078e0203 */
[----:B------:R-:W-:-:S05]  /*1b00*/  VIADD R3, R6, 0x36048 ;  /* 0x0003604806037836 */ /* 0x000fca0000000000 */
[----:B------:R-:W-:-:S04]  /*1b10*/  PRMT R3, R2, 0x654, R3 ;  /* 0x0000065402037816 */ /* 0x000fc80000000003 */
[----:B------:R0:W-:Y:S03]  /*1b20*/  SYNCS.ARRIVE.TRANS64.RED.A1T0 RZ, [R3+URZ], RZ ;  /* 0x000000ff03ff79a7 */ /* 0x0001e6000810043f */
.L_x_27:
[----:B------:R-:W-:Y:S05]  /*1b30*/  BSYNC B0 ;  /* 0x0000000000007941 */ /* 0x000fea0003800000 */
.L_x_26:
[----:B------:R-:W-:Y:S05]  /*1b40*/  @P1 BRA `(.L_x_24) ;  /* 0x0000000000041947 */ /* 0x000fea0003800000 */
[----:B------:R-:W-:Y:S01]  /*1b50*/  BPT.TRAP 0x1 ;  /* 0x000000040000795c */ /* 0x000fe20000300000 */
.L_x_24:
[----:B------:R-:W0:Y:S01]  /*1b60*/  S2R R2, SR_TID.X ;  /* 0x0000000000027919 */ /* 0x000e220000002100 */
[----:B------:R-:W1:Y:S01]  /*1b70*/  LDC.64 R16, c[0x0][0x280] ;  /* 0x0000a000ff107b82 */ /* 0x000e620000000a00 */
[----:B------:R-:W-:Y:S01]  /*1b80*/  IMAD.SHL.U32 R95, R95, 0x40, RZ ;  /* 0x000000405f5f7824 */ /* 0x000fe200078e00ff */
[----:B------:R-:W-:Y:S01]  /*1b90*/  SHF.R.S32.HI R20, RZ, 0x1f, R94 ;  /* 0x0000001fff147819 */ /* 0x000fe2000001145e */
[----:B------:R-:W2:Y:S03]  /*1ba0*/  S2R R11, SR_CTAID.X ;  /* 0x00000000000b7919 */ /* 0x000ea60000002500 */
[----:B------:R-:W-:Y:S02]  /*1bb0*/  SHF.R.S32.HI R93, RZ, 0x1f, R95 ;  /* 0x0000001fff5d7819 */ /* 0x000fe4000001145f */
[----:B------:R-:W3:Y:S01]  /*1bc0*/  LDC.64 R14, c[0x0][0x5d0] ;  /* 0x00017400ff0e7b82 */ /* 0x000ee20000000a00 */
[----:B-1----:R-:W-:-:S02]  /*1bd0*/  ISETP.GE.AND P0, PT, R95, R17, PT ;  /* 0x000000115f00720c */ /* 0x002fc40003f06270 */
[----:B0-----:R-:W-:-:S04]  /*1be0*/  SHF.R.S32.HI R3, RZ, 0x1f, R2 ;  /* 0x0000001fff037819 */ /* 0x001fc80000011402 */
[----:B------:R-:W-:Y:S01]  /*1bf0*/  LEA.HI R3, R3, R2, RZ, 0x7 ;  /* 0x0000000203037211 */ /* 0x000fe200078f38ff */
[----:B--2---:R-:W-:-:S03]  /*1c00*/  IMAD.SHL.U32 R8, R11, 0x80, RZ ;  /* 0x000000800b087824 */ /* 0x004fc600078e00ff */
[----:B------:R-:W-:Y:S02]  /*1c10*/  LOP3.LUT R3, R3, 0xffffff80, RZ, 0xc0, !PT ;  /* 0xffffff8003037812 */ /* 0x000fe400078ec0ff */
[----:B------:R-:W-:-:S03]  /*1c20*/  ISETP.GE.OR P0, PT, R8, R16, P0 ;  /* 0x000000100800720c */ /* 0x000fc60000706670 */
[----:B------:R-:W-:-:S05]  /*1c30*/  IMAD.IADD R9, R2, 0x1, -R3 ;  /* 0x0000000102097824 */ /* 0x000fca00078e0a03 */
[----:B------:R-:W-:-:S04]  /*1c40*/  SHF.R.S32.HI R4, RZ, 0x1f, R9 ;  /* 0x0000001fff047819 */ /* 0x000fc80000011409 */
[----:B------:R-:W-:-:S04]  /*1c50*/  LEA.HI R3, R4, R9, RZ, 0x2 ;  /* 0x0000000904037211 */ /* 0x000fc800078f10ff */
[--C-:B------:R-:W-:Y:S02]  /*1c60*/  SHF.R.S32.HI R2, RZ, 0x2, R3.reuse ;  /* 0x00000002ff027819 */ /* 0x100fe40000011403 */
[----:B------:R-:W-:-:S04]  /*1c70*/  SHF.R.S32.HI R5, RZ, 0x1f, R3 ;  /* 0x0000001fff057819 */ /* 0x000fc80000011403 */
[----:B------:R-:W-:-:S04]  /*1c80*/  LEA.HI R5, R5, R2, RZ, 0x3 ;  /* 0x0000000205057211 */ /* 0x000fc800078f18ff */
[----:B------:R-:W-:-:S05]  /*1c90*/  LOP3.LUT R5, R5, 0xfffffff8, RZ, 0xc0, !PT ;  /* 0xfffffff805057812 */ /* 0x000fca00078ec0ff */
[----:B------:R-:W-:Y:S01]  /*1ca0*/  IMAD.IADD R2, R2, 0x1, -R5 ;  /* 0x0000000102027824 */ /* 0x000fe200078e0a05 */
[----:B------:R-:W-:Y:S02]  /*1cb0*/  LEA.HI R5, R4, R9, RZ, 0x5 ;  /* 0x0000000904057211 */ /* 0x000fe400078f28ff */
[----:B------:R-:W-:Y:S02]  /*1cc0*/  LOP3.LUT R4, R3, 0xfffffffc, RZ, 0xc0, !PT ;  /* 0xfffffffc03047812 */ /* 0x000fe400078ec0ff */
[----:B------:R-:W-:Y:S02]  /*1cd0*/  SHF.R.S32.HI R3, RZ, 0x1f, R2 ;  /* 0x0000001fff037819 */ /* 0x000fe40000011402 */
[----:B------:R-:W-:Y:S01]  /*1ce0*/  SHF.R.S32.HI R7, RZ, 0x5, R5 ;  /* 0x00000005ff077819 */ /* 0x000fe20000011405 */
[----:B------:R-:W-:-:S04]  /*1cf0*/  IMAD.IADD R6, R9, 0x1, -R4 ;  /* 0x0000000109067824 */ /* 0x000fc800078e0a04 */
[----:B------:R-:W-:-:S04]  /*1d00*/  IMAD.WIDE R90, R7, 0x10, R2 ;  /* 0x00000010075a7825 */ /* 0x000fc800078e0202 */
[----:B------:R-:W-:Y:S02]  /*1d10*/  IMAD.SHL.U32 R10, R6, 0x2, RZ ;  /* 0x00000002060a7824 */ /* 0x000fe400078e00ff */
[----:B------:R-:W-:-:S03]  /*1d20*/  IMAD.WIDE R90, R11, 0x80, R90 ;  /* 0x000000800b5a7825 */ /* 0x000fc600078e025a */
[--C-:B------:R-:W-:Y:S01]  /*1d30*/  SHF.R.S32.HI R11, RZ, 0x1f, R10.reuse ;  /* 0x0000001fff0b7819 */ /* 0x100fe2000001140a */
[-C--:B---3--:R-:W-:Y:S02]  /*1d40*/  IMAD R9, R91, R14.reuse, RZ ;  /* 0x0000000e5b097224 */ /* 0x088fe400078e02ff */
[----:B------:R-:W-:Y:S01]  /*1d50*/  IMAD.WIDE.U32 R4, R90, R14, R10 ;  /* 0x0000000e5a047225 */ /* 0x000fe200078e000a */
[----:B------:R-:W-:Y:S06]  /*1d60*/  @P0 EXIT ;  /* 0x000000000000094d */ /* 0x000fec0003800000 */
[----:B------:R-:W-:Y:S01]  /*1d70*/  ULDC.64 UR6, c[0x0][0x288] ;  /* 0x0000a20000067ab9 */ /* 0x000fe20000000a00 */
[----:B------:R-:W-:Y:S01]  /*1d80*/  IMAD R9, R90, R15, R9 ;  /* 0x0000000f5a097224 */ /* 0x000fe200078e0209 */
[----:B------:R-:W-:Y:S01]  /*1d90*/  ISETP.GE.AND P0, PT, R21, UR6, PT ;  /* 0x0000000615007c0c */ /* 0x000fe2000bf06270 */
[----:B------:R-:W-:Y:S01]  /*1da0*/  ULDC.64 UR4, c[0x0][0x5e0] ;  /* 0x0001780000047ab9 */ /* 0x000fe20000000a00 */
[----:B------:R-:W-:Y:S01]  /*1db0*/  IADD3 R4, P1, R95, R4, RZ ;  /* 0x000000045f047210 */ /* 0x000fe20007f3e0ff */
[----:B------:R-:W-:Y:S01]  /*1dc0*/  IMAD R7, R7, -0x10, -R8 ;  /* 0xfffffff007077824 */ /* 0x000fe200078e0a08 */
[----:B------:R-:W-:Y:S01]  /*1dd0*/  ISETP.GE.OR P0, PT, R94, UR7, P0 ;  /* 0x000000075e007c0c */ /* 0x000fe20008706670 */
[----:B------:R-:W-:Y:S01]  /*1de0*/  IMAD R3, R20, UR4, RZ ;  /* 0x0000000414037c24 */ /* 0x000fe2000f8e02ff */
[----:B------:R-:W-:Y:S01]  /*1df0*/  IADD3.X R5, R93, R5, R9, P1, !PT ;  /* 0x000000055d057210 */ /* 0x000fe20000ffe409 */
[----:B------:R-:W-:Y:S01]  /*1e00*/  ULDC.64 UR6, c[0x0][0x5d8] ;  /* 0x0001760000067ab9 */ /* 0x000fe20000000a00 */
[----:B------:R-:W-:Y:S01]  /*1e10*/  SHF.R.S32.HI R8, RZ, 0x1f, R21 ;  /* 0x0000001fff087819 */ /* 0x000fe20000011415 */
[C---:B------:R-:W-:Y:S01]  /*1e20*/  IMAD R3, R94.reuse, UR5, R3 ;  /* 0x000000055e037c24 */ /* 0x040fe2000f8e0203 */
[----:B------:R-:W-:Y:S01]  /*1e30*/  IADD3 R16, R7, R16, -R2 ;  /* 0x0000001007107210 */ /* 0x000fe20007ffe802 */
[----:B------:R-:W-:-:S04]  /*1e40*/  IMAD.WIDE.U32 R4, R94, UR4, R4 ;  /* 0x000000045e047c25 */ /* 0x000fc8000f8e0004 */
[----:B------:R-:W-:Y:S02]  /*1e50*/  IMAD R2, R8, UR6, RZ ;  /* 0x0000000608027c24 */ /* 0x000fe4000f8e02ff */
[----:B------:R-:W-:Y:S02]  /*1e60*/  IMAD R6, R6, -0x2, R17 ;  /* 0xfffffffe06067824 */ /* 0x000fe400078e0211 */
[----:B------:R-:W-:Y:S01]  /*1e70*/  IMAD.IADD R13, R5, 0x1, R3 ;  /* 0x00000001050d7824 */ /* 0x000fe200078e0203 */
[----:B------:R-:W-:Y:S06]  /*1e80*/  @P0 EXIT ;  /* 0x000000000000094d */ /* 0x000fec0003800000 */
[----:B----45:R-:W-:Y:S01]  /*1e90*/  FSETP.NEU.AND P1, PT, R18, RZ, PT ;  /* 0x000000ff1200720b */ /* 0x030fe20003f2d000 */
[----:B------:R-:W-:Y:S01]  /*1ea0*/  IMAD.IADD R17, R6, 0x1, -R95 ;  /* 0x0000000106117824 */ /* 0x000fe200078e0a5f */
[----:B------:R-:W-:Y:S01]  /*1eb0*/  ULDC.64 UR4, c[0x0][0x5b8] ;  /* 0x00016e0000047ab9 */ /* 0x000fe20000000a00 */
[----:B------:R-:W-:Y:S01]  /*1ec0*/  IMAD.MOV.U32 R12, RZ, RZ, R4 ;  /* 0x000000ffff0c7224 */ /* 0x000fe200078e0004 */
[--C-:B------:R-:W-:Y:S01]  /*1ed0*/  SHF.L.U64.HI R19, R14, 0x6, R15.reuse ;  /* 0x000000060e137819 */ /* 0x100fe2000001020f */
[----:B------:R-:W-:Y:S01]  /*1ee0*/  IMAD R3, R21, UR7, R2 ;  /* 0x0000000715037c24 */ /* 0x000fe2000f8e0202 */
[----:B------:R-:W-:Y:S01]  /*1ef0*/  ISETP.GT.AND P6, PT, R17, RZ, PT ;  /* 0x000000ff1100720c */ /* 0x000fe20003fc4270 */
[----:B------:R-:W-:Y:S01]  /*1f00*/  IMAD R2, R8, UR4, RZ ;  /* 0x0000000408027c24 */ /* 0x000fe2000f8e02ff */
[----:B------:R-:W-:Y:S01]  /*1f10*/  SHF.L.U64.HI R15, R14, 0x3, R15 ;  /* 0x000000030e0f7819 */ /* 0x000fe2000001020f */
[----:B------:R-:W-:Y:S01]  /*1f20*/  IMAD.WIDE.U32 R12, R21, UR6, R12 ;  /* 0x00000006150c7c25 */ /* 0x000fe2000f8e000c */
[----:B------:R-:W-:-:S03]  /*1f30*/  ISETP.GT.AND P0, PT, R16, RZ, P6 ;  /* 0x000000ff1000720c */ /* 0x000fc60003704270 */
[----:B------:R-:W-:Y:S02]  /*1f40*/  IMAD R23, R21, UR5, R2 ;  /* 0x0000000515177c24 */ /* 0x000fe4000f8e0202 */
[C---:B------:R-:W-:Y:S02]  /*1f50*/  IMAD.SHL.U32 R92, R14.reuse, 0x40, RZ ;  /* 0x000000400e5c7824 */ /* 0x040fe400078e00ff */
[----:B------:R-:W-:Y:S02]  /*1f60*/  IMAD.SHL.U32 R14, R14, 0x8, RZ ;  /* 0x000000080e0e7824 */ /* 0x000fe400078e00ff */
[----:B------:R-:W-:Y:S01]  /*1f70*/  IMAD.IADD R3, R13, 0x1, R3 ;  /* 0x000000010d037824 */ /* 0x000fe200078e0203 */
[----:B------:R-:W-:Y:S06]  /*1f80*/  @!P1 BRA `(.L_x_28) ;  /* 0x0000003400489947 */ /* 0x000fec0003800000 */
[----:B------:R-:W-:Y:S01]  /*1f90*/  IADD3 R4, P1, R95, R10, RZ ;  /* 0x0000000a5f047210 */ /* 0x000fe20007f3e0ff */
[----:B------:R-:W-:Y:S01]  /*1fa0*/  ULDC.64 UR6, c[0x0][0x5c0] ;  /* 0x0001700000067ab9 */ /* 0x000fe20000000a00 */
[----:B------:R-:W-:Y:S01]  /*1fb0*/  ULDC.64 UR8, c[0x0][0x5b0] ;  /* 0x00016c0000087ab9 */ /* 0x000fe20000000a00 */
[----:B------:R-:W-:Y:S01]  /*1fc0*/  IMAD R7, R20, UR6, RZ ;  /* 0x0000000614077c24 */ /* 0x000fe2000f8e02ff */
[----:B------:R-:W-:Y:S01]  /*1fd0*/  ULDC.64 UR10, c[0x0][0x5a8] ;  /* 0x00016a00000a7ab9 */ /* 0x000fe20000000a00 */
[----:B------:R-:W-:Y:S02]  /*1fe0*/  IMAD.X R5, R93, 0x1, R11, P1 ;  /* 0x000000015d057824 */ /* 0x000fe400008e060b */
[C---:B------:R-:W-:Y:S02]  /*1ff0*/  IMAD R96, R94.reuse, UR7, R7 ;  /* 0x000000075e607c24 */ /* 0x040fe4000f8e0207 */
[----:B------:R-:W-:-:S04]  /*2000*/  IMAD.WIDE.U32 R4, R94, UR6, R4 ;  /* 0x000000065e047c25 */ /* 0x000fc8000f8e0004 */
[----:B------:R-:W-:Y:S02]  /*2010*/  IMAD.IADD R5, R5, 0x1, R96 ;  /* 0x0000000105057824 */ /* 0x000fe400078e0260 */
[----:B------:R-:W-:Y:S02]  /*2020*/  IMAD R97, R91, UR8, RZ ;  /* 0x000000085b617c24 */ /* 0x000fe4000f8e02ff */
[----:B------:R-:W-:-:S04]  /*2030*/  IMAD.WIDE.U32 R8, R21, UR4, R4 ;  /* 0x0000000415087c25 */ /* 0x000fc8000f8e0004 */
[----:B------:R-:W-:Y:S02]  /*2040*/  IMAD.IADD R7, R23, 0x1, R9 ;  /* 0x0000000117077824 */ /* 0x000fe400078e0209 */
[----:B------:R-:W-:Y:S02]  /*2050*/  IMAD.MOV.U32 R6, RZ, RZ, R8 ;  /* 0x000000ffff067224 */ /* 0x000fe400078e0008 */
[C---:B------:R-:W-:Y:S02]  /*2060*/  IMAD R97, R90.reuse, UR9, R97 ;  /* 0x000000095a617c24 */ /* 0x040fe4000f8e0261 */
[----:B------:R-:W-:-:S04]  /*2070*/  IMAD.WIDE.U32 R4, R90, UR8, R6 ;  /* 0x000000085a047c25 */ /* 0x000fc8000f8e0006 */
[----:B------:R-:W-:Y:S01]  /*2080*/  IMAD.IADD R5, R5, 0x1, R97 ;  /* 0x0000000105057824 */ /* 0x000fe200078e0261 */
[----:B------:R-:W-:-:S04]  /*2090*/  LEA R88, P1, R4, UR10, 0x1 ;  /* 0x0000000a04587c11 */ /* 0x000fc8000f8208ff */
[----:B------:R-:W-:-:S05]  /*20a0*/  LEA.HI.X R89, R4, UR11, R5, 0x1, P1 ;  /* 0x0000000b04597c11 */ /* 0x000fca00088f0c05 */
[----:B------:R0:W2:Y:S01]  /*20b0*/  @P0 LDG.E.LTC128B.U16 R13, desc[UR12][R88.64] ;  /* 0x0000000c580d0981 */ /* 0x0000a2000c1e1520 */
[----:B------:R-:W-:Y:S01]  /*20c0*/  IMAD.WIDE.U32 R20, R21, UR4, RZ ;  /* 0x0000000415147c25 */ /* 0x000fe2000f8e00ff */
[----:B------:R-:W-:Y:S01]  /*20d0*/  ULDC.64 UR4, c[0x0][0x5c8] ;  /* 0x0001720000047ab9 */ /* 0x000fe20000000a00 */
[----:B------:R-:W-:Y:S01]  /*20e0*/  ISETP.GT.AND P4, PT, R17, 0x1, PT ;  /* 0x000000011100780c */ /* 0x000fe20003f84270 */
[----:B------:R-:W-:Y:S01]  /*20f0*/  BSSY B0, `(.L_x_29) ;  /* 0x0000017000007945 */ /* 0x000fe20003800000 */
[----:B------:R-:W-:Y:S02]  /*2100*/  IMAD.IADD R23, R21, 0x1, R23 ;  /* 0x0000000115177824 */ /* 0x000fe400078e0217 */
[----:B------:R-:W-:Y:S01]  /*2110*/  IMAD.MOV.U32 R22, RZ, RZ, R20 ;  /* 0x000000ffff167224 */ /* 0x000fe200078e0014 */
[----:B------:R-:W-:-:S03]  /*2120*/  P2R R98, PR, RZ, 0x10 ;  /* 0x00000010ff627803 */ /* 0x000fc60000000000 */
[----:B------:R-:W-:-:S04]  /*2130*/  IMAD.WIDE.U32 R4, R90, UR8, R22 ;  /* 0x000000085a047c25 */ /* 0x000fc8000f8e0016 */
[----:B------:R-:W-:Y:S02]  /*2140*/  IMAD.IADD R5, R97, 0x1, R5 ;  /* 0x0000000161057824 */ /* 0x000fe400078e0205 */
[----:B------:R-:W-:-:S04]  /*2150*/  IMAD.WIDE.U32 R4, R94, UR6, R4 ;  /* 0x000000065e047c25 */ /* 0x000fc8000f8e0004 */
[----:B------:R-:W-:Y:S01]  /*2160*/  IMAD.IADD R2, R96, 0x1, R5 ;  /* 0x0000000160027824 */ /* 0x000fe200078e0205 */
[----:B0-----:R-:W-:Y:S02]  /*2170*/  IADD3 R88, P2, P3, R95, R4, R10 ;  /* 0x000000045f587210 */ /* 0x001fe40007b5e00a */
[C---:B------:R-:W-:Y:S02]  /*2180*/  LEA R4, P1, R12.reuse, UR4, 0x1 ;  /* 0x000000040c047c11 */ /* 0x040fe4000f8208ff */
[----:B------:R-:W-:Y:S02]  /*2190*/  IADD3.X R89, R93, R2, R11, P2, P3 ;  /* 0x000000025d597210 */ /* 0x000fe400017e640b */
[----:B------:R-:W-:Y:S02]  /*21a0*/  LEA.HI.X R5, R12, UR5, R3, 0x1, P1 ;  /* 0x000000050c057c11 */ /* 0x000fe400088f0c03 */
[----:B------:R-:W-:Y:S02]  /*21b0*/  ISETP.GT.AND P1, PT, R16, RZ, P4 ;  /* 0x000000ff1000720c */ /* 0x000fe40002724270 */
[----:B------:R-:W-:-:S04]  /*21c0*/  LEA R2, P2, R88, UR10, 0x1 ;  /* 0x0000000a58027c11 */ /* 0x000fc8000f8408ff */
[----:B------:R-:W-:Y:S01]  /*21d0*/  LEA.HI.X R3, R88, UR11, R89, 0x1, P2 ;  /* 0x0000000b58037c11 */ /* 0x000fe200090f0c59 */
[----:B--2---:R-:W-:-:S05]  /*21e0*/  HADD2.F32 R99, -RZ, R13.H0_H0 ;  /* 0x2000000dff637230 */ /* 0x004fca0000004100 */
[----:B------:R-:W-:-:S04]  /*21f0*/  FMUL R99, R99, R18 ;  /* 0x0000001263637220 */ /* 0x000fc80000400000 */
[----:B------:R-:W-:Y:S01]  /*2200*/  FFMA R99, R56, R0, R99 ;  /* 0x0000000038637223 */ /* 0x000fe20000000063 */
[----:B------:R-:W-:-:S04]  /*2210*/  PRMT R56, R13, 0x7610, R56 ;  /* 0x000076100d387816 */ /* 0x000fc80000000038 */
[----:B------:R-:W-:-:S05]  /*2220*/  F2FP.F16.F32.PACK_AB R99, RZ, R99 ;  /* 0x00000063ff63723e */ /* 0x000fca00000000ff */
[----:B------:R0:W-:Y:S01]  /*2230*/  @P0 STG.E.U16 desc[UR12][R4.64], R99 ;  /* 0x0000006304000986 */ /* 0x0001e2000c10150c */
[----:B------:R-:W-:Y:S05]  /*2240*/  @!P1 BRA `(.L_x_30) ;  /* 0x0000000000049947 */ /* 0x000fea0003800000 */
[----:B------:R1:W5:Y:S02]  /*2250*/  LDG.E.LTC128B.U16 R56, desc[UR12][R2.64+0x2] ;  /* 0x0000020c02387981 */ /* 0x000364000c1e1520 */
.L_x_30:
[----:B------:R-:W-:Y:S05]  /*2260*/  BSYNC B0 ;  /* 0x0000000000007941 */ /* 0x000fea0003800000 */
.L_x_29:
[----:B------:R-:W-:Y:S01]  /*2270*/  USHF.L.U32 UR4, UR8, 0x3, URZ ;  /* 0x0000000308047899 */ /* 0x000fe2000800063f */
[----:B-----5:R-:W-:Y:S01]  /*2280*/  HADD2.F32 R13, -RZ, R56.H0_H0 ;  /* 0x20000038ff0d7230 */ /* 0x020fe20000004100 */
[----:B------:R-:W-:Y:S01]  /*2290*/  USHF.L.U64.HI UR5, UR8, 0x3, UR9 ;  /* 0x0000000308057899 */ /* 0x000fe20008010209 */
[----:B------:R-:W-:-:S03]  /*22a0*/  ISETP.GT.AND P0, PT, R16, 0x8, P6 ;  /* 0x000000081000780c */ /* 0x000fc60003704270 */
[----:B------:R-:W-:Y:S02]  /*22b0*/  IMAD.U32 R88, RZ, RZ, UR4 ;  /* 0x00000004ff587e24 */ /* 0x000fe4000f8e00ff */
[----:B------:R-:W-:Y:S01]  /*22c0*/  FMUL R100, R13, R18 ;  /* 0x000000120d647220 */ /* 0x000fe20000400000 */
[----:B------:R-:W-:-:S03]  /*22d0*/  IMAD.U32 R89, RZ, RZ, UR5 ;  /* 0x00000005ff597e24 */ /* 0x000fc6000f8e00ff */
[----:B------:R-:W-:Y:S01]  /*22e0*/  FFMA R100, R57, R0, R100 ;  /* 0x0000000039647223 */ /* 0x000fe20000000064 */
[----:B------:R-:W-:-:S04]  /*22f0*/  IMAD.WIDE.U32 R12, R90, UR8, R88 ;  /* 0x000000085a0c7c25 */ /* 0x000fc8000f8e0058 */
[----:B------:R-:W-:Y:S01]  /*2300*/  IMAD.IADD R97, R97, 0x1, R13 ;  /* 0x0000000161617824 */ /* 0x000fe200078e020d */
[----:B------:R-:W-:Y:S02]  /*2310*/  IADD3 R13, P2, R8, R12, RZ ;  /* 0x0000000c080d7210 */ /* 0x000fe40007f5e0ff */
[----:B------:R-:W-:-:S03]  /*2320*/  F2FP.F16.F32.PACK_AB R57, RZ, R100 ;  /* 0x00000064ff39723e */ /* 0x000fc600000000ff */
[----:B------:R-:W-:Y:S01]  /*2330*/  IMAD.X R102, R97, 0x1, R7, P2 ;  /* 0x0000000161667824 */ /* 0x000fe200010e0607 */
[----:B------:R-:W-:Y:S02]  /*2340*/  LEA R100, P2, R13, UR10, 0x1 ;  /* 0x0000000a0d647c11 */ /* 0x000fe4000f8408ff */
[----:B0-----:R-:W-:Y:S02]  /*2350*/  PRMT R99, R57, 0x7610, R99 ;  /* 0x0000761039637816 */ /* 0x001fe40000000063 */
[----:B------:R-:W-:-:S03]  /*2360*/  LEA.HI.X R101, R13, UR11, R102, 0x1, P2 ;  /* 0x0000000b0d657c11 */ /* 0x000fc600090f0c66 */
[----:B------:R0:W-:Y:S04]  /*2370*/  @P1 STG.E.U16 desc[UR12][R4.64+0x2], R99 ;  /* 0x0000026304001986 */ /* 0x0001e8000c10150c */
[----:B------:R-:W2:Y:S01]  /*2380*/  @P0 LDG.E.LTC128B.U16 R56, desc[UR12][R100.64] ;  /* 0x0000000c64380981 */ /* 0x000ea2000c1e1520 */
[----:B------:R-:W-:Y:S01]  /*2390*/  IADD3 R12, P1, R20, R12, RZ ;  /* 0x0000000c140c7210 */ /* 0x000fe20007f3e0ff */
[----:B------:R-:W-:Y:S04]  /*23a0*/  BSSY B0, `(.L_x_31) ;  /* 0x0000014000007945 */ /* 0x000fe80003800000 */
[----:B------:R-:W-:-:S02]  /*23b0*/  IMAD.X R13, R97, 0x1, R23, P1 ;  /* 0x00000001610d7824 */ /* 0x000fc400008e0617 */
[C---:B------:R-:W-:Y:S01]  /*23c0*/  IMAD.SHL.U32 R97, R14.reuse, 0x2, RZ ;  /* 0x000000020e617824 */ /* 0x040fe200078e00ff */
[----:B0-----:R-:W-:Y:S01]  /*23d0*/  SHF.L.U64.HI R99, R14, 0x1, R15 ;  /* 0x000000010e637819 */ /* 0x001fe2000001020f */
[----:B------:R-:W-:-:S03]  /*23e0*/  IMAD.WIDE.U32 R12, R94, UR6, R12 ;  /* 0x000000065e0c7c25 */ /* 0x000fc6000f8e000c */
[----:B------:R-:W-:Y:S01]  /*23f0*/  IADD3 R14, P1, R97, R4, RZ ;  /* 0x00000004610e7210 */ /* 0x000fe20007f3e0ff */
[----:B------:R-:W-:Y:S01]  /*2400*/  IMAD.IADD R102, R96, 0x1, R13 ;  /* 0x0000000160667824 */ /* 0x000fe200078e020d */
[----:B------:R-:W-:-:S03]  /*2410*/  IADD3 R13, P2, P3, R95, R12, R10 ;  /* 0x0000000c5f0d7210 */ /* 0x000fc60007b5e00a */
[----:B------:R-:W-:Y:S02]  /*2420*/  IMAD.X R15, R99, 0x1, R5, P1 ;  /* 0x00000001630f7824 */ /* 0x000fe400008e0605 */
[----:B--2---:R-:W-:-:S05]  /*2430*/  HADD2.F32 R57, -RZ, R56.H0_H0 ;  /* 0x20000038ff397230 */ /* 0x004fca0000004100 */
[----:B------:R-:W-:-:S04]  /*2440*/  FMUL R57, R57, R18 ;  /* 0x0000001239397220 */ /* 0x000fc80000400000 */
[----:B------:R-:W-:Y:S01]  /*2450*/  FFMA R57, R58, R0, R57 ;  /* 0x000000003a397223 */ /* 0x000fe20000000039 */
[----:B------:R-:W-:Y:S02]  /*2460*/  IADD3.X R58, R93, R102, R11, P2, P3 ;  /* 0x000000665d3a7210 */ /* 0x000fe400017e640b */
[----:B------:R-:W-:Y:S02]  /*2470*/  ISETP.GT.AND P2, PT, R16, 0x8, P4 ;  /* 0x000000081000780c */ /* 0x000fe40002744270 */
[----:B------:R-:W-:Y:S02]  /*2480*/  F2FP.F16.F32.PACK_AB R57, RZ, R57 ;  /* 0x00000039ff39723e */ /* 0x000fe400000000ff */
[----:B------:R-:W-:-:S03]  /*2490*/  LEA R12, P3, R13, UR10, 0x1 ;  /* 0x0000000a0d0c7c11 */ /* 0x000fc6000f8608ff */
[----:B------:R0:W-:Y:S01]  /*24a0*/  @P0 STG.E.U16 desc[UR12][R14.64], R57 ;  /* 0x000000390e000986 */ /* 0x0001e2000c10150c */
[----:B------:R-:W-:-:S05]  /*24b0*/  LEA.HI.X R13, R13, UR11, R58, 0x1, P3 ;  /* 0x0000000b0d0d7c11 */ /* 0x000fca00098f0c3a */
[----:B------:R-:W-:Y:S05]  /*24c0*/  @!P2 BRA `(.L_x_32) ;  /* 0x000000000004a947 */ /* 0x000fea0003800000 */
[----:B------:R2:W5:Y:S02]  /*24d0*/  LDG.E.LTC128B.U16 R56, desc[UR12][R12.64+0x2] ;  /* 0x0000020c0c387981 */ /* 0x000564000c1e1520 */
.L_x_32:
[----:B------:R-:W-:Y:S05]  /*24e0*/  BSYNC B0 ;  /* 0x0000000000007941 */ /* 0x000fea0003800000 */
.L_x_31:
[----:B0----5:R-:W-:Y:S01]  /*24f0*/  HADD2.F32 R57, -RZ, R56.H0_H0 ;  /* 0x20000038ff397230 */ /* 0x021fe20000004100 */
[----:B------:R-:W-:Y:S01]  /*2500*/  ISETP.GT.AND P4, PT, R17, 0x8, PT ;  /* 0x000000081100780c */ /* 0x000fe20003f84270 */
[----:B------:R-:W-:Y:S03]  /*2510*/  BSSY B0, `(.L_x_33) ;  /* 0x0000009000007945 */ /* 0x000fe60003800000 */
[----:B------:R-:W-:Y:S01]  /*2520*/  FMUL R58, R57, R18 ;  /* 0x00000012393a7220 */ /* 0x000fe20000400000 */
[----:B------:R-:W-:Y:S02]  /*2530*/  ISETP.GT.AND P0, PT, R16, RZ, P4 ;  /* 0x000000ff1000720c */ /* 0x000fe40002704270 */
[----:B------:R-:W-:Y:S01]  /*2540*/  P2R R100, PR, RZ, 0x10 ;  /* 0x00000010ff647803 */ /* 0x000fe20000000000 */
[----:B------:R-:W-:-:S05]  /*2550*/  FFMA R58, R59, R0, R58 ;  /* 0x000000003b3a7223 */ /* 0x000fca000000003a */
[----:B------:R-:W-:-:S05]  /*2560*/  F2FP.F16.F32.PACK_AB R58, RZ, R58 ;  /* 0x0000003aff3a723e */ /* 0x000fca00000000ff */
[----:B------:R0:W-:Y:S01]  /*2570*/  @P2 STG.E.U16 desc[UR12][R14.64+0x2], R58 ;  /* 0x0000023a0e002986 */ /* 0x0001e2000c10150c */
[----:B------:R-:W-:Y:S05]  /*2580*/  @!P0 BRA `(.L_x_34) ;  /* 0x0000000000048947 */ /* 0x000fea0003800000 */
[----:B------:R3:W5:Y:S02]  /*2590*/  LDG.E.LTC128B.U16 R56, desc[UR12][R2.64+0x10] ;  /* 0x0000100c02387981 */ /* 0x000764000c1e1520 */
.L_x_34:
[----:B------:R-:W-:Y:S05]  /*25a0*/  BSYNC B0 ;  /* 0x0000000000007941 */ /* 0x000fea0003800000 */
.L_x_33:
[----:B-----5:R-:W-:Y:S01]  /*25b0*/  HADD2.F32 R57, -RZ, R56.H0_H0 ;  /* 0x20000038ff397230 */ /* 0x020fe20000004100 */
        /* <DEDUP_REMOVED lines=10> */
.L_x_36:
[----:B------:R-:W-:Y:S05]  /*2660*/  BSYNC B0 ;  /* 0x0000000000007941 */ /* 0x000fea0003800000 */
.L_x_35:
[----:B----45:R-:W-:Y:S01]  /*2670*/  HADD2.F32 R57, -RZ, R56.H0_H0 ;  /* 0x20000038ff397230 */ /* 0x030fe20000004100 */
[----:B------:R-:W-:Y:S01]  /*2680*/  IADD3 R59, P0, R90, 0x40, RZ ;  /* 0x000000405a3b7810 */ /* 0x000fe20007f1e0ff */
[----:B------:R-:W-:Y:S03]  /*2690*/  BSSY B0, `(.L_x_37) ;  /* 0x000000c000007945 */ /* 0x000fe60003800000 */
[----:B0-----:R-:W-:Y:S01]  /*26a0*/  FMUL R58, R57, R18 ;  /* 0x00000012393a7220 */ /* 0x001fe20000400000 */
[----:B------:R-:W-:Y:S01]  /*26b0*/  IMAD.X R90, RZ, RZ, R91, P0 ;  /* 0x000000ffff5a7224 */ /* 0x000fe200000e065b */
[----:B------:R-:W-:Y:S02]  /*26c0*/  ISETP.GT.AND P0, PT, R16, 0x8, P4 ;  /* 0x000000081000780c */ /* 0x000fe40002704270 */
[----:B------:R-:W-:-:S05]  /*26d0*/  FFMA R58, R61, R0, R58 ;  /* 0x000000003d3a7223 */ /* 0x000fca000000003a */
[----:B------:R-:W-:-:S04]  /*26e0*/  F2FP.F16.F32.PACK_AB R58, RZ, R58 ;  /* 0x0000003aff3a723e */ /* 0x000fc800000000ff */
[----:B------:R-:W-:Y:S01]  /*26f0*/  PRMT R57, R58, 0x7610, R57 ;  /* 0x000076103a397816 */ /* 0x000fe20000000039 */
[----:B------:R-:W-:Y:S01]  /*2700*/  IMAD R58, R90, UR8, RZ ;  /* 0x000000085a3a7c24 */ /* 0x000fe2000f8e02ff */
[----:B------:R-:W-:-:S03]  /*2710*/  PRMT R90, R56, 0x7610, R90 ;  /* 0x00007610385a7816 */ /* 0x000fc6000000005a */
[----:B------:R0:W-:Y:S01]  /*2720*/  @P1 STG.E.U16 desc[UR12][R4.64+0x12], R57 ;  /* 0x0000123904001986 */ /* 0x0001e2000c10150c */
[----:B------:R-:W-:Y:S05]  /*2730*/  @!P0 BRA `(.L_x_38) ;  /* 0x0000000000048947 */ /* 0x000fea0003800000 */
[----:B------:R4:W5:Y:S02]  /*2740*/  LDG.E.LTC128B.U16 R90, desc[UR12][R12.64+0x10] ;  /* 0x0000100c0c5a7981 */ /* 0x000964000c1e1520 */
.L_x_38:
[----:B------:R-:W-:Y:S05]  /*2750*/  BSYNC B0 ;  /* 0x0000000000007941 */ /* 0x000fea0003800000 */
.L_x_37:
[----:B0----5:R-:W-:Y:S01]  /*2760*/  HADD2.F32 R57, -RZ, R90.H0_H0 ;  /* 0x2000005aff397230 */ /* 0x021fe20000004100 */
[----:B------:R-:W-:Y:S01]  /*2770*/  ISETP.GT.AND P1, PT, R16, 0x8, P3 ;  /* 0x000000081000780c */ /* 0x000fe20001f24270 */
[C---:B------:R-:W-:Y:S01]  /*2780*/  IMAD R21, R59.reuse, UR9, R58 ;  /* 0x000000093b157c24 */ /* 0x040fe2000f8e023a */
[----:B------:R-:W-:Y:S01]  /*2790*/  BSSY B0, `(.L_x_39) ;  /* 0x0000012000007945 */ /* 0x000fe20003800000 */
[----:B------:R-:W-:-:S04]  /*27a0*/  IMAD.WIDE.U32 R60, R59, UR8, R22 ;  /* 0x000000083b3c7c25 */ /* 0x000fc8000f8e0016 */
[----:B------:R-:W-:Y:S01]  /*27b0*/  FMUL R57, R57, R18 ;  /* 0x0000001239397220 */ /* 0x000fe20000400000 */
[----:B------:R-:W-:-:S03]  /*27c0*/  IMAD.IADD R61, R21, 0x1, R61 ;  /* 0x00000001153d7824 */ /* 0x000fc600078e023d */
[----:B------:R-:W-:Y:S01]  /*27d0*/  FFMA R62, R62, R0, R57 ;  /* 0x000000003e3e7223 */ /* 0x000fe20000000039 */
[----:B------:R-:W-:-:S04]  /*27e0*/  IMAD.WIDE.U32 R56, R59, UR8, R88 ;  /* 0x000000083b387c25 */ /* 0x000fc8000f8e0058 */
[----:B------:R-:W-:Y:S01]  /*27f0*/  F2FP.F16.F32.PACK_AB R62, RZ, R62 ;  /* 0x0000003eff3e723e */ /* 0x000fe200000000ff */
[----:B------:R-:W-:Y:S01]  /*2800*/  IMAD.IADD R89, R21, 0x1, R57 ;  /* 0x0000000115597824 */ /* 0x000fe200078e0239 */
[----:B------:R-:W-:Y:S01]  /*2810*/  IADD3 R22, P2, R20, R56, RZ ;  /* 0x0000003814167210 */ /* 0x000fe20007f5e0ff */
[----:B------:R-:W-:Y:S02]  /*2820*/  IMAD.WIDE.U32 R60, R94, UR6, R60 ;  /* 0x000000065e3c7c25 */ /* 0x000fe4000f8e003c */
[----:B------:R0:W-:Y:S02]  /*2830*/  @P0 STG.E.U16 desc[UR12][R14.64+0x10], R62 ;  /* 0x0000103e0e000986 */ /* 0x0001e4000c10150c */
[----:B------:R-:W-:Y:S01]  /*2840*/  IMAD.X R23, R89, 0x1, R23, P2 ;  /* 0x0000000159177824 */ /* 0x000fe200010e0617 */
[----:B------:R-:W-:Y:S01]  /*2850*/  IADD3 R58, P0, P2, R95, R60, R10 ;  /* 0x0000003c5f3a7210 */ /* 0x000fe20007a1e00a */
[----:B------:R-:W-:Y:S02]  /*2860*/  IMAD.IADD R91, R96, 0x1, R61 ;  /* 0x00000001605b7824 */ /* 0x000fe400078e023d */
[----:B------:R-:W-:-:S03]  /*2870*/  IMAD.WIDE.U32 R22, R94, UR6, R22 ;  /* 0x000000065e167c25 */ /* 0x000fc6000f8e0016 */
[----:B------:R-:W-:Y:S01]  /*2880*/  IADD3.X R91, R93, R91, R11, P0, P2 ;  /* 0x0000005b5d5b7210 */ /* 0x000fe200007e440b */
[----:B------:R-:W-:Y:S06]  /*2890*/  @!P1 BRA `(.L_x_40) ;  /* 0x0000000000049947 */ /* 0x000fec0003800000 */
[----:B------:R0:W5:Y:S02]  /*28a0*/  LDG.E.LTC128B.U16 R90, desc[UR12][R12.64+0x12] ;  /* 0x0000120c0c5a7981 */ /* 0x000164000c1e1520 */
.L_x_40:
[----:B------:R-:W-:Y:S05]  /*28b0*/  BSYNC B0 ;  /* 0x0000000000007941 */ /* 0x000fea0003800000 */
.L_x_39:
[----:B-----5:R-:W-:Y:S01]  /*28c0*/  HADD2.F32 R103, -RZ, R90.H0_H0 ;  /* 0x2000005aff677230 */ /* 0x020fe20000004100 */
[----:B------:R-:W-:Y:S01]  /*28d0*/  IADD3 R95, P0, P2, R95, R22, R10 ;  /* 0x000000165f5f7210 */ /* 0x000fe20007a1e00a */
[----:B------:R-:W-:Y:S01]  /*28e0*/  IMAD.IADD R10, R96, 0x1, R23 ;  /* 0x00000001600a7824 */ /* 0x000fe200078e0217 */
[C---:B------:R-:W-:Y:S01]  /*28f0*/  SHF.L.U64.HI R19, R92.reuse, 0x1, R19 ;  /* 0x000000015c137819 */ /* 0x040fe20000010213 */
[----:B------:R-:W-:Y:S02]  /*2900*/  IMAD.SHL.U32 R61, R92, 0x2, RZ ;  /* 0x000000025c3d7824 */ /* 0x000fe400078e00ff */
[----:B------:R-:W-:Y:S01]  /*2910*/  FMUL R20, R103, R18 ;  /* 0x0000001267147220 */ /* 0x000fe20000400000 */
[----:B------:R-:W-:Y:S01]  /*2920*/  ISETP.GT.AND P3, PT, R17, 0x10, PT ;  /* 0x000000101100780c */ /* 0x000fe20003f64270 */
[----:B------:R-:W-:Y:S01]  /*2930*/  BSSY B0, `(.L_x_41) ;  /* 0x000000b000007945 */ /* 0x000fe20003800000 */
[----:B------:R-:W-:Y:S01]  /*2940*/  IADD3.X R60, R93, R10, R11, P0, P2 ;  /* 0x0000000a5d3c7210 */ /* 0x000fe200007e440b */
[----:B------:R-:W-:Y:S01]  /*2950*/  FFMA R20, R63, R0, R20 ;  /* 0x000000003f147223 */ /* 0x000fe20000000014 */
[----:B------:R-:W-:-:S02]  /*2960*/  IADD3 R10, P0, P2, R61, R4, R97 ;  /* 0x000000043d0a7210 */ /* 0x000fc40007a1e061 */
[----:B------:R-:W-:Y:S02]  /*2970*/  P2R R88, PR, RZ, 0x8 ;  /* 0x00000008ff587803 */ /* 0x000fe40000000000 */
[----:B------:R-:W-:Y:S02]  /*2980*/  F2FP.F16.F32.PACK_AB R20, RZ, R20 ;  /* 0x00000014ff14723e */ /* 0x000fe400000000ff */
[----:B------:R-:W-:Y:S02]  /*2990*/  IADD3.X R11, R19, R5, R99, P0, P2 ;  /* 0x00000005130b7210 */ /* 0x000fe400007e4463 */
[----:B------:R-:W-:Y:S01]  /*29a0*/  ISETP.GT.AND P0, PT, R16, RZ, P3 ;  /* 0x000000ff1000720c */ /* 0x000fe20001f04270 */
[----:B------:R0:W-:-:S12]  /*29b0*/  @P1 STG.E.U16 desc[UR12][R14.64+0x12], R20 ;  /* 0x000012140e001986 */ /* 0x0001d8000c10150c */
[----:B0-----:R-:W-:Y:S05]  /*29c0*/  @!P0 BRA `(.L_x_42) ;  /* 0x0000000000048947 */ /* 0x001fea0003800000 */
[----:B------:R0:W5:Y:S02]  /*29d0*/  LDG.E.LTC128B.U16 R90, desc[UR12][R2.64+0x20] ;  /* 0x0000200c025a7981 */ /* 0x000164000c1e1520 */
.L_x_42:
[----:B------:R-:W-:Y:S05]  /*29e0*/  BSYNC B0 ;  /* 0x0000000000007941 */ /* 0x000fea0003800000 */
.L_x_41:
[----:B-----5:R-:W-:Y:S01]  /*29f0*/  HADD2.F32 R23, -RZ, R90.H0_H0 ;  /* 0x2000005aff177230 */ /* 0x020fe20000004100 */
[----:B------:R-:W-:Y:S01]  /*2a00*/  ISETP.GT.AND P1, PT, R17, 0x11, PT ;  /* 0x000000111100780c */ /* 0x000fe20003f24270 */
[----:B------:R-:W-:Y:S03]  /*2a10*/  BSSY B0, `(.L_x_43) ;  /* 0x0000009000007945 */ /* 0x000fe60003800000 */
[----:B------:R-:W-:-:S04]  /*2a20*/  FMUL R23, R23, R18 ;  /* 0x0000001217177220 */ /* 0x000fc80000400000 */
[----:B------:R-:W-:Y:S01]  /*2a30*/  FFMA R23, R64, R0, R23 ;  /* 0x0000000040177223 */ /* 0x000fe20000000017 */
[----:B------:R-:W-:-:S04]  /*2a40*/  P2R R64, PR, RZ, 0x2 ;  /* 0x00000002ff407803 */ /* 0x000fc80000000000 */
[----:B------:R-:W-:-:S05]  /*2a50*/  F2FP.F16.F32.PACK_AB R23, RZ, R23 ;  /* 0x00000017ff17723e */ /* 0x000fca00000000ff */
[----:B------:R0:W-:Y:S01]  /*2a60*/  @P0 STG.E.U16 desc[UR12][R4.64+0x20], R23 ;  /* 0x0000201704000986 */ /* 0x0001e2000c10150c */
[----:B------:R-:W-:-:S13]  /*2a70*/  ISETP.GT.AND P0, PT, R16, RZ, P1 ;  /* 0x000000ff1000720c */ /* 0x000fda0000f04270 */
[----:B0-----:R-:W-:Y:S05]  /*2a80*/  @!P0 BRA `(.L_x_44) ;  /* 0x0000000000048947 */ /* 0x001fea0003800000 */
[----:B------:R0:W5:Y:S02]  /*2a90*/  LDG.E.LTC128B.U16 R90, desc[UR12][R2.64+0x22] ;  /* 0x0000220c025a7981 */ /* 0x000164000c1e1520 */
.L_x_44:
[----:B------:R-:W-:Y:S05]  /*2aa0*/  BSYNC B0 ;  /* 0x0000000000007941 */ /* 0x000fea0003800000 */
.L_x_43:
[----:B-----5:R-:W-:Y:S01]  /*2ab0*/  HADD2.F32 R23, -RZ, R90.H0_H0 ;  /* 0x2000005aff177230 */ /* 0x020fe20000004100 */
[----:B------:R-:W-:Y:S04]  /*2ac0*/  BSSY B0, `(.L_x_45) ;  /* 0x0000008000007945 */ /* 0x000fe80003800000 */
[----:B------:R-:W-:-:S04]  /*2ad0*/  FMUL R20, R23, R18 ;  /* 0x0000001217147220 */ /* 0x000fc80000400000 */
[----:B------:R-:W-:-:S05]  /*2ae0*/  FFMA R20, R65, R0, R20 ;  /* 0x0000000041147223 */ /* 0x000fca0000000014 */
[----:B------:R-:W-:-:S05]  /*2af0*/  F2FP.F16.F32.PACK_AB R20, RZ, R20 ;  /* 0x00000014ff14723e */ /* 0x000fca00000000ff */
[----:B------:R0:W-:Y:S01]  /*2b00*/  @P0 STG.E.U16 desc[UR12][R4.64+0x22], R20 ;  /* 0x0000221404000986 */ /* 0x0001e2000c10150c */
[----:B------:R-:W-:-:S13]  /*2b10*/  ISETP.GT.AND P0, PT, R16, 0x8, P3 ;  /* 0x000000081000780c */ /* 0x000fda0001f04270 */
[----:B0-----:R-:W-:Y:S05]  /*2b20*/  @!P0 BRA `(.L_x_46) ;  /* 0x0000000000048947 */ /* 0x001fea0003800000 */
[----:B------:R0:W5:Y:S02]  /*2b30*/  LDG.E.LTC128B.U16 R90, desc[UR12][R12.64+0x20] ;  /* 0x0000200c0c5a7981 */ /* 0x000164000c1e1520 */
.L_x_46:
[----:B------:R-:W-:Y:S05]  /*2b40*/  BSYNC B0 ;  /* 0x0000000000007941 */ /* 0x000fea0003800000 */
.L_x_45:
        /* <DEDUP_REMOVED lines=9> */
.L_x_48:
[----:B------:R-:W-:Y:S05]  /*2be0*/  BSYNC B0 ;  /* 0x0000000000007941 */ /* 0x000fea0003800000 */
.L_x_47:
[----:B-----5:R-:W-:Y:S01]  /*2bf0*/  HADD2.F32 R9, -RZ, R90.H0_H0 ;  /* 0x2000005aff097230 */ /* 0x020fe20000004100 */
[----:B------:R-:W-:Y:S01]  /*2c00*/  ISETP.GT.AND P2, PT, R17, 0x18, PT ;  /* 0x000000181100780c */ /* 0x000fe20003f44270 */
[----:B------:R-:W-:Y:S01]  /*2c10*/  IMAD.WIDE.U32 R62, R59, UR8, R6 ;  /* 0x000000083b3e7c25 */ /* 0x000fe2000f8e0006 */
[----:B------:R-:W-:Y:S03]  /*2c20*/  BSSY B0, `(.L_x_49) ;  /* 0x0000015000007945 */ /* 0x000fe60003800000 */
[----:B------:R-:W-:Y:S01]  /*2c30*/  FMUL R20, R9, R18 ;  /* 0x0000001209147220 */ /* 0x000fe20000400000 */
[----:B------:R-:W-:-:S03]  /*2c40*/  IMAD.IADD R21, R63, 0x1, R21 ;  /* 0x000000013f157824 */ /* 0x000fc600078e0215 */
[----:B------:R-:W-:-:S05]  /*2c50*/  FFMA R20, R67, R0, R20 ;  /* 0x0000000043147223 */ /* 0x000fca0000000014 */
[----:B------:R-:W-:-:S04]  /*2c60*/  F2FP.F16.F32.PACK_AB R20, RZ, R20 ;  /* 0x00000014ff14723e */ /* 0x000fc800000000ff */
[----:B------:R-:W-:-:S05]  /*2c70*/  PRMT R23, R20, 0x7610, R23 ;  /* 0x0000761014177816 */ /* 0x000fca0000000017 */
[----:B------:R1:W-:Y:S01]  /*2c80*/  @P0 STG.E.U16 desc[UR12][R14.64+0x22], R23 ;  /* 0x000022170e000986 */ /* 0x0003e2000c10150c */
[----:B------:R-:W-:-:S04]  /*2c90*/  LEA R22, P0, R62, UR10, 0x1 ;  /* 0x0000000a3e167c11 */ /* 0x000fc8000f8008ff */
[----:B-1----:R-:W-:Y:S02]  /*2ca0*/  LEA.HI.X R23, R62, UR11, R21, 0x1, P0 ;  /* 0x0000000b3e177c11 */ /* 0x002fe400080f0c15 */
[----:B------:R-:W-:-:S04]  /*2cb0*/  LEA R20, P0, R58, UR10, 0x1 ;  /* 0x0000000a3a147c11 */ /* 0x000fc8000f8008ff */
[----:B------:R-:W-:Y:S02]  /*2cc0*/  LEA.HI.X R21, R58, UR11, R91, 0x1, P0 ;  /* 0x0000000b3a157c11 */ /* 0x000fe400080f0c5b */
[----:B------:R-:W-:-:S05]  /*2cd0*/  IADD3 R9, P0, R8, R56, RZ ;  /* 0x0000003808097210 */ /* 0x000fca0007f1e0ff */
[----:B------:R-:W-:Y:S01]  /*2ce0*/  IMAD.X R6, R89, 0x1, R7, P0 ;  /* 0x0000000159067824 */ /* 0x000fe200000e0607 */
[----:B------:R-:W-:-:S04]  /*2cf0*/  LEA R8, P0, R9, UR10, 0x1 ;  /* 0x0000000a09087c11 */ /* 0x000fc8000f8008ff */
[----:B------:R-:W-:Y:S02]  /*2d00*/  LEA.HI.X R9, R9, UR11, R6, 0x1, P0 ;  /* 0x0000000b09097c11 */ /* 0x000fe400080f0c06 */
[----:B------:R-:W-:-:S04]  /*2d10*/  LEA R6, P0, R95, UR10, 0x1 ;  /* 0x0000000a5f067c11 */ /* 0x000fc8000f8008ff */
[----:B------:R-:W-:Y:S02]  /*2d20*/  LEA.HI.X R7, R95, UR11, R60, 0x1, P0 ;  /* 0x0000000b5f077c11 */ /* 0x000fe400080f0c3c */
[----:B------:R-:W-:Y:S02]  /*2d30*/  ISETP.GT.AND P0, PT, R16, RZ, P2 ;  /* 0x000000ff1000720c */ /* 0x000fe40001704270 */
[----:B------:R-:W-:-:S11]  /*2d40*/  P2R R60, PR, RZ, 0x4 ;  /* 0x00000004ff3c7803 */ /* 0x000fd60000000000 */
[----:B------:R-:W-:Y:S05]  /*2d50*/  @!P0 BRA `(.L_x_50) ;  /* 0x0000000000048947 */ /* 0x000fea0003800000 */
[----:B------:R1:W5:Y:S02]  /*2d60*/  LDG.E.LTC128B.U16 R90, desc[UR12][R2.64+0x30] ;  /* 0x0000300c025a7981 */ /* 0x000364000c1e1520 */
.L_x_50:
[----:B------:R-:W-:Y:S05]  /*2d70*/  BSYNC B0 ;  /* 0x0000000000007941 */ /* 0x000fea0003800000 */
.L_x_49:
[----:B-----5:R-:W-:Y:S01]  /*2d80*/  HADD2.F32 R57, -RZ, R90.H0_H0 ;  /* 0x2000005aff397230 */ /* 0x020fe20000004100 */
[----:B------:R-:W-:Y:S01]  /*2d90*/  ISETP.GT.AND P1, PT, R17, 0x19, PT ;  /* 0x000000191100780c */ /* 0x000fe20003f24270 */
[----:B------:R-:W-:Y:S03]  /*2da0*/  BSSY B0, `(.L_x_51) ;  /* 0x0000009000007945 */ /* 0x000fe60003800000 */
[----:B------:R-:W-:Y:S01]  /*2db0*/  FMUL R57, R57, R18 ;  /* 0x0000001239397220 */ /* 0x000fe20000400000 */
[----:B------:R-:W-:-:S03]  /*2dc0*/  P2R R67, PR, RZ, 0x2 ;  /* 0x00000002ff437803 */ /* 0x000fc60000000000 */
[----:B------:R-:W-:-:S05]  /*2dd0*/  FFMA R57, R68, R0, R57 ;  /* 0x0000000044397223 */ /* 0x000fca0000000039 */
[----:B------:R-:W-:-:S05]  /*2de0*/  F2FP.F16.F32.PACK_AB R57, RZ, R57 ;  /* 0x00000039ff39723e */ /* 0x000fca00000000ff */
[----:B------:R0:W-:Y:S01]  /*2df0*/  @P0 STG.E.U16 desc[UR12][R4.64+0x30], R57 ;  /* 0x0000303904000986 */ /* 0x0001e2000c10150c */
[----:B------:R-:W-:-:S13]  /*2e00*/  ISETP.GT.AND P0, PT, R16, RZ, P1 ;  /* 0x000000ff1000720c */ /* 0x000fda0000f04270 */
[----:B0-----:R-:W-:Y:S05]  /*2e10*/  @!P0 BRA `(.L_x_52) ;  /* 0x0000000000048947 */ /* 0x001fea0003800000 */
[----:B------:R0:W5:Y:S02]  /*2e20*/  LDG.E.LTC128B.U16 R90, desc[UR12][R2.64+0x32] ;  /* 0x0000320c025a7981 */ /* 0x000164000c1e1520 */
.L_x_52:
[----:B------:R-:W-:Y:S05]  /*2e30*/  BSYNC B0 ;  /* 0x0000000000007941 */ /* 0x000fea0003800000 */
.L_x_51:
        /* <DEDUP_REMOVED lines=9> */
.L_x_54:
[----:B------:R-:W-:Y:S05]  /*2ed0*/  BSYNC B0 ;  /* 0x0000000000007941 */ /* 0x000fea0003800000 */
.L_x_53:
        /* <DEDUP_REMOVED lines=9> */
.L_x_56:
[----:B------:R-:W-:Y:S05]  /*2f70*/  BSYNC B0 ;  /* 0x0000000000007941 */ /* 0x000fea0003800000 */
.L_x_55:
        /* <DEDUP_REMOVED lines=11> */
.L_x_58:
[----:B------:R-:W-:Y:S05]  /*3030*/  BSYNC B0 ;  /* 0x0000000000007941 */ /* 0x000fea0003800000 */
.L_x_57:
        /* <DEDUP_REMOVED lines=11> */
.L_x_60:
[----:B------:R-:W-:Y:S05]  /*30f0*/  BSYNC B0 ;  /* 0x0000000000007941 */ /* 0x000fea0003800000 */
.L_x_59:
        /* <DEDUP_REMOVED lines=9> */
.L_x_62:
[----:B------:R-:W-:Y:S05]  /*3190*/  BSYNC B0 ;  /* 0x0000000000007941 */ /* 0x000fea0003800000 */
.L_x_61:
        /* <DEDUP_REMOVED lines=9> */
.L_x_64:
[----:B------:R-:W-:Y:S05]  /*3230*/  BSYNC B0 ;  /* 0x0000000000007941 */ /* 0x000fea0003800000 */
.L_x_63:
[----:B-----5:R-:W-:Y:S01]  /*3240*/  HADD2.F32 R57, -RZ, R90.H0_H0 ;  /* 0x2000005aff397230 */ /* 0x020fe20000004100 */
[----:B------:R-:W-:Y:S01]  /*3250*/  ISETP.GT.AND P5, PT, R17, 0x28, PT ;  /* 0x000000281100780c */ /* 0x000fe20003fa4270 */
[----:B------:R-:W-:Y:S03]  /*3260*/  BSSY B0, `(.L_x_65) ;  /* 0x0000009000007945 */ /* 0x000fe60003800000 */
[----:B------:R-:W-:-:S04]  /*3270*/  FMUL R56, R57, R18 ;  /* 0x0000001239387220 */ /* 0x000fc80000400000 */
[----:B------:R-:W-:-:S05]  /*3280*/  FFMA R56, R75, R0, R56 ;  /* 0x000000004b387223 */ /* 0x000fca0000000038 */
[----:B------:R-:W-:-:S05]  /*3290*/  F2FP.F16.F32.PACK_AB R56, RZ, R56 ;  /* 0x00000038ff38723e */ /* 0x000fca00000000ff */
[----:B------:R1:W-:Y:S01]  /*32a0*/  @P0 STG.E.U16 desc[UR12][R14.64+0x42], R56 ;  /* 0x000042380e000986 */ /* 0x0003e2000c10150c */
[----:B------:R-:W-:Y:S02]  /*32b0*/  ISETP.GT.AND P0, PT, R16, RZ, P5 ;  /* 0x000000ff1000720c */ /* 0x000fe40002f04270 */
[----:B-1----:R-:W-:-:S11]  /*32c0*/  P2R R56, PR, RZ, 0x20 ;  /* 0x00000020ff387803 */ /* 0x002fd60000000000 */
[----:B------:R-:W-:Y:S05]  /*32d0*/  @!P0 BRA `(.L_x_66) ;  /* 0x0000000000048947 */ /* 0x000fea0003800000 */
[----:B------:R1:W5:Y:S02]  /*32e0*/  LDG.E.LTC128B.U16 R90, desc[UR12][R2.64+0x50] ;  /* 0x0000500c025a7981 */ /* 0x000364000c1e1520 */
.L_x_66:
[----:B------:R-:W-:Y:S05]  /*32f0*/  BSYNC B0 ;  /* 0x0000000000007941 */ /* 0x000fea0003800000 */
.L_x_65:
        /* <DEDUP_REMOVED lines=11> */
.L_x_68:
[----:B------:R-:W-:Y:S05]  /*33b0*/  BSYNC B0 ;  /* 0x0000000000007941 */ /* 0x000fea0003800000 */
.L_x_67:
        /* <DEDUP_REMOVED lines=9> */
.L_x_70:
[----:B------:R-:W-:Y:S05]  /*3450*/  BSYNC B0 ;  /* 0x0000000000007941 */ /* 0x000fea0003800000 */
.L_x_69:
        /* <DEDUP_REMOVED lines=9> */
.L_x_72:
[----:B------:R-:W-:Y:S05]  /*34f0*/  BSYNC B0 ;  /* 0x0000000000007941 */ /* 0x000fea0003800000 */
.L_x_71:
[----:B-----5:R-:W-:Y:S01]  /*3500*/  HADD2.F32 R57, -RZ, R90.H0_H0 ;  /* 0x2000005aff397230 */ /* 0x020fe20000004100 */
[----:B------:R-:W-:Y:S01]  /*3510*/  ISETP.GT.AND P3, PT, R17, 0x30, PT ;  /* 0x000000301100780c */ /* 0x000fe20003f64270 */
[----:B------:R-:W-:Y:S03]  /*3520*/  BSSY B0, `(.L_x_73) ;  /* 0x0000008000007945 */ /* 0x000fe60003800000 */
[----:B------:R-:W-:-:S04]  /*3530*/  FMUL R56, R57, R18 ;  /* 0x0000001239387220 */ /* 0x000fc80000400000 */
[----:B------:R-:W-:-:S05]  /*3540*/  FFMA R56, R79, R0, R56 ;  /* 0x000000004f387223 */ /* 0x000fca0000000038 */
[----:B------:R-:W-:-:S05]  /*3550*/  F2FP.F16.F32.PACK_AB R56, RZ, R56 ;  /* 0x00000038ff38723e */ /* 0x000fca00000000ff */
[----:B------:R0:W-:Y:S01]  /*3560*/  @P0 STG.E.U16 desc[UR12][R14.64+0x52], R56 ;  /* 0x000052380e000986 */ /* 0x0001e2000c10150c */
[----:B------:R-:W-:-:S13]  /*3570*/  ISETP.GT.AND P0, PT, R16, RZ, P3 ;  /* 0x000000ff1000720c */ /* 0x000fda0001f04270 */
[----:B0-----:R-:W-:Y:S05]  /*3580*/  @!P0 BRA `(.L_x_74) ;  /* 0x0000000000048947 */ /* 0x001fea0003800000 */
[----:B------:R0:W5:Y:S02]  /*3590*/  LDG.E.LTC128B.U16 R90, desc[UR12][R2.64+0x60] ;  /* 0x0000600c025a7981 */ /* 0x000164000c1e1520 */
.L_x_74:
[----:B------:R-:W-:Y:S05]  /*35a0*/  BSYNC B0 ;  /* 0x0000000000007941 */ /* 0x000fea0003800000 */
.L_x_73:
        /* <DEDUP_REMOVED lines=10> */
.L_x_76:
[----:B------:R-:W-:Y:S05]  /*3650*/  BSYNC B0 ;  /* 0x0000000000007941 */ /* 0x000fea0003800000 */
.L_x_75:
        /* <DEDUP_REMOVED lines=9> */
.L_x_78:
[----:B------:R-:W-:Y:S05]  /*36f0*/  BSYNC B0 ;  /* 0x0000000000007941 */ /* 0x000fea0003800000 */
.L_x_77:
        /* <DEDUP_REMOVED lines=9> */
.L_x_80:
[----:B------:R-:W-:Y:S05]  /*3790*/  BSYNC B0 ;  /* 0x0000000000007941 */ /* 0x000fea0003800000 */
.L_x_79:
        /* <DEDUP_REMOVED lines=10> */
.L_x_82:
[----:B------:R-:W-:Y:S05]  /*3840*/  BSYNC B0 ;  /* 0x0000000000007941 */ /* 0x000fea0003800000 */
.L_x_81:
[----:B-----5:R-:W-:Y:S01]  /*3850*/  HADD2.F32 R57, -RZ, R90.H0_H0 ;  /* 0x2000005aff397230 */ /* 0x020fe20000004100 */
[----:B------:R-:W-:Y:S04]  /*3860*/  BSSY B0, `(.L_x_83) ;  /* 0x000000f000007945 */ /* 0x000fe80003800000 */
[----:B------:R-:W-:-:S04]  /*3870*/  FMUL R57, R57, R18 ;  /* 0x0000001239397220 */ /* 0x000fc80000400000 */
[----:B------:R-:W-:-:S05]  /*3880*/  FFMA R57, R84, R0, R57 ;  /* 0x0000000054397223 */ /* 0x000fca0000000039 */
[----:B------:R-:W-:-:S05]  /*3890*/  F2FP.F16.F32.PACK_AB R57, RZ, R57 ;  /* 0x00000039ff39723e */ /* 0x000fca00000000ff */
[----:B------:R1:W-:Y:S01]  /*38a0*/  @P0 STG.E.U16 desc[UR12][R4.64+0x70], R57 ;  /* 0x0000703904000986 */ /* 0x0003e2000c10150c */
[----:B------:R-:W-:-:S05]  /*38b0*/  IADD3 R58, P0, R61, R14, RZ ;  /* 0x0000000e3d3a7210 */ /* 0x000fca0007f1e0ff */
[----:B------:R-:W-:Y:S01]  /*38c0*/  IMAD.X R59, R19, 0x1, R15, P0 ;  /* 0x00000001133b7824 */ /* 0x000fe200000e060f */
[----:B------:R-:W-:-:S05]  /*38d0*/  IADD3 R62, P0, R61, R14, RZ ;  /* 0x0000000e3d3e7210 */ /* 0x000fca0007f1e0ff */
[----:B------:R-:W-:Y:S01]  /*38e0*/  IMAD.X R63, R19, 0x1, R15, P0 ;  /* 0x00000001133f7824 */ /* 0x000fe200000e060f */
[----:B------:R-:W-:-:S05]  /*38f0*/  IADD3 R56, P0, R61, R4, RZ ;  /* 0x000000043d387210 */ /* 0x000fca0007f1e0ff */
[----:B-1----:R-:W-:Y:S01]  /*3900*/  IMAD.X R57, R19, 0x1, R5, P0 ;  /* 0x0000000113397824 */ /* 0x002fe200000e0605 */
[----:B------:R-:W-:-:S04]  /*3910*/  ISETP.GT.AND P0, PT, R17, 0x39, PT ;  /* 0x000000391100780c */ /* 0x000fc80003f04270 */
[----:B------:R-:W-:-:S13]  /*3920*/  ISETP.GT.AND P4, PT, R16, RZ, P0 ;  /* 0x000000ff1000720c */ /* 0x000fda0000784270 */
[----:B------:R-:W-:Y:S05]  /*3930*/  @!P4 BRA `(.L_x_84) ;  /* 0x000000000004c947 */ /* 0x000fea0003800000 */
[----:B------:R1:W5:Y:S02]  /*3940*/  LDG.E.LTC128B.U16 R90, desc[UR12][R2.64+0x72] ;  /* 0x0000720c025a7981 */ /* 0x000364000c1e1520 */
.L_x_84:
[----:B------:R-:W-:Y:S05]  /*3950*/  BSYNC B0 ;  /* 0x0000000000007941 */ /* 0x000fea0003800000 */
.L_x_83:
[----:B01-3-5:R-:W-:Y:S01]  /*3960*/  HADD2.F32 R3, -RZ, R90.H0_H0 ;  /* 0x2000005aff037230 */ /* 0x02bfe20000004100 */
        /* <DEDUP_REMOVED lines=8> */
.L_x_86:
[----:B------:R-:W-:Y:S05]  /*39f0*/  BSYNC B0 ;  /* 0x0000000000007941 */ /* 0x000fea0003800000 */
.L_x_85:
[----:B-----5:R-:W-:Y:S01]  /*3a00*/  HADD2.F32 R3, -RZ, R90.H0_H0 ;  /* 0x2000005aff037230 */ /* 0x020fe20000004100 */
[----:B------:R-:W-:Y:S04]  /*3a10*/  BSSY B0, `(.L_x_87) ;  /* 0x0000008000007945 */ /* 0x000fe80003800000 */
[----:B------:R-:W-:-:S04]  /*3a20*/  FMUL R3, R3, R18 ;  /* 0x0000001203037220 */ /* 0x000fc80000400000 */
[----:B------:R-:W-:-:S05]  /*3a30*/  FFMA R3, R86, R0, R3 ;  /* 0x0000000056037223 */ /* 0x000fca0000000003 */
[----:B------:R-:W-:-:S05]  /*3a40*/  F2FP.F16.F32.PACK_AB R3, RZ, R3 ;  /* 0x00000003ff03723e */ /* 0x000fca00000000ff */
[----:B------:R1:W-:Y:S01]  /*3a50*/  @P4 STG.E.U16 desc[UR12][R14.64+0x70], R3 ;  /* 0x000070030e004986 */ /* 0x0003e2000c10150c */
[----:B------:R-:W-:-:S13]  /*3a60*/  ISETP.GT.AND P4, PT, R16, 0x8, P0 ;  /* 0x000000081000780c */ /* 0x000fda0000784270 */
[----:B-1----:R-:W-:Y:S05]  /*3a70*/  @!P4 BRA `(.L_x_88) ;  /* 0x000000000004c947 */ /* 0x002fea0003800000 */
[----:B------:R1:W5:Y:S02]  /*3a80*/  LDG.E.LTC128B.U16 R90, desc[UR12][R12.64+0x72] ;  /* 0x0000720c0c5a7981 */ /* 0x000364000c1e1520 */
.L_x_88:
[----:B------:R-:W-:Y:S05]  /*3a90*/  BSYNC B0 ;  /* 0x0000000000007941 */ /* 0x000fea0003800000 */
.L_x_87:
[----:B-----5:R-:W-:-:S05]  /*3aa0*/  HADD2.F32 R3, -RZ, R90.H0_H0 ;  /* 0x2000005aff037230 */ /* 0x020fca0000004100 */
[----:B------:R-:W-:-:S04]  /*3ab0*/  FMUL R2, R3, R18 ;  /* 0x0000001203027220 */ /* 0x000fc80000400000 */
[----:B------:R-:W-:-:S05]  /*3ac0*/  FFMA R2, R87, R0, R2 ;  /* 0x0000000057027223 */ /* 0x000fca0000000002 */
[----:B------:R-:W-:-:S05]  /*3ad0*/  F2FP.F16.F32.PACK_AB R2, RZ, R2 ;  /* 0x00000002ff02723e */ /* 0x000fca00000000ff */
[----:B------:R3:W-:Y:S01]  /*3ae0*/  @P4 STG.E.U16 desc[UR12][R14.64+0x72], R2 ;  /* 0x000072020e004986 */ /* 0x0007e2000c10150c */
[----:B------:R-:W-:-:S13]  /*3af0*/  ISETP.GT.AND P4, PT, R16, 0x40, P6 ;  /* 0x000000401000780c */ /* 0x000fda0003784270 */
[----:B------:R-:W2:Y:S01]  /*3b00*/  @P4 LDG.E.LTC128B.U16 R90, desc[UR12][R22.64] ;  /* 0x0000000c165a4981 */ /* 0x000ea2000c1e1520 */
[----:B------:R-:W-:Y:S01]  /*3b10*/  BSSY B0, `(.L_x_89) ;  /* 0x000000a000007945 */ /* 0x000fe20003800000 */
[----:B--2---:R-:W-:-:S05]  /*3b20*/  HADD2.F32 R3, -RZ, R90.H0_H0 ;  /* 0x2000005aff037230 */ /* 0x004fca0000004100 */
[----:B------:R-:W-:-:S04]  /*3b30*/  FMUL R3, R3, R18 ;  /* 0x0000001203037220 */ /* 0x000fc80000400000 */
[----:B------:R-:W-:-:S05]  /*3b40*/  FFMA R3, R24, R0, R3 ;  /* 0x0000000018037223 */ /* 0x000fca0000000003 */
[----:B------:R-:W-:-:S05]  /*3b50*/  F2FP.F16.F32.PACK_AB R3, RZ, R3 ;  /* 0x00000003ff03723e */ /* 0x000fca00000000ff */
[----:B------:R3:W-:Y:S01]  /*3b60*/  @P4 STG.E.U16 desc[UR12][R56.64], R3 ;  /* 0x0000000338004986 */ /* 0x0007e2000c10150c */
[----:B------:R-:W-:-:S04]  /*3b70*/  ISETP.NE.AND P4, PT, R98, RZ, PT ;  /* 0x000000ff6200720c */ /* 0x000fc80003f85270 */
[----:B------:R-:W-:-:S13]  /*3b80*/  ISETP.GT.AND P4, PT, R16, 0x40, P4 ;  /* 0x000000401000780c */ /* 0x000fda0002784270 */
[----:B---3--:R-:W-:Y:S05]  /*3b90*/  @!P4 BRA `(.L_x_90) ;  /* 0x000000000004c947 */ /* 0x008fea0003800000 */
[----:B------:R2:W5:Y:S02]  /*3ba0*/  LDG.E.LTC128B.U16 R90, desc[UR12][R20.64+0x2] ;  /* 0x0000020c145a7981 */ /* 0x000564000c1e1520 */
.L_x_90:
[----:B------:R-:W-:Y:S05]  /*3bb0*/  BSYNC B0 ;  /* 0x0000000000007941 */ /* 0x000fea0003800000 */
.L_x_89:
[----:B-----5:R-:W-:Y:S01]  /*3bc0*/  HADD2.F32 R3, -RZ, R90.H0_H0 ;  /* 0x2000005aff037230 */ /* 0x020fe20000004100 */
[----:B------:R-:W-:Y:S01]  /*3bd0*/  ISETP.GT.AND P6, PT, R16, 0x48, P6 ;  /* 0x000000481000780c */ /* 0x000fe200037c4270 */
[----:B------:R-:W-:Y:S03]  /*3be0*/  BSSY B0, `(.L_x_91) ;  /* 0x000000a000007945 */ /* 0x000fe60003800000 */
[----:B------:R-:W-:Y:S01]  /*3bf0*/  FMUL R2, R3, R18 ;  /* 0x0000001203027220 */ /* 0x000fe20000400000 */
[----:B------:R-:W-:-:S03]  /*3c00*/  @P4 IMAD.MOV.U32 R3, RZ, RZ, R57 ;  /* 0x000000ffff034224 */ /* 0x000fc600078e0039 */
[----:B------:R-:W-:-:S05]  /*3c10*/  FFMA R2, R25, R0, R2 ;  /* 0x0000000019027223 */ /* 0x000fca0000000002 */
[----:B------:R-:W-:-:S04]  /*3c20*/  F2FP.F16.F32.PACK_AB R2, RZ, R2 ;  /* 0x00000002ff02723e */ /* 0x000fc800000000ff */
[----:B------:R-:W-:Y:S01]  /*3c30*/  PRMT R4, R2, 0x7610, R4 ;  /* 0x0000761002047816 */ /* 0x000fe20000000004 */
[----:B------:R-:W-:-:S05]  /*3c40*/  @P4 IMAD.MOV.U32 R2, RZ, RZ, R56 ;  /* 0x000000ffff024224 */ /* 0x000fca00078e0038 */
[----:B------:R3:W-:Y:S01]  /*3c50*/  @P4 STG.E.U16 desc[UR12][R2.64+0x2], R4 ;  /* 0x0000020402004986 */ /* 0x0007e2000c10150c */
[----:B------:R-:W-:Y:S05]  /*3c60*/  @!P6 BRA `(.L_x_92) ;  /* 0x000000000004e947 */ /* 0x000fea0003800000 */
[----:B------:R0:W5:Y:S02]  /*3c70*/  LDG.E.LTC128B.U16 R90, desc[UR12][R8.64] ;  /* 0x0000000c085a7981 */ /* 0x000164000c1e1520 */
.L_x_92:
[----:B------:R-:W-:Y:S05]  /*3c80*/  BSYNC B0 ;  /* 0x0000000000007941 */ /* 0x000fea0003800000 */
.L_x_91:
[----:B---3-5:R-:W-:Y:S01]  /*3c90*/  HADD2.F32 R3, -RZ, R90.H0_H0 ;  /* 0x2000005aff037230 */ /* 0x028fe20000004100 */
[----:B------:R-:W-:Y:S01]  /*3ca0*/  ISETP.NE.AND P4, PT, R98, RZ, PT ;  /* 0x000000ff6200720c */ /* 0x000fe20003f85270 */
[----:B------:R-:W-:Y:S03]  /*3cb0*/  BSSY B0, `(.L_x_93) ;  /* 0x0000008000007945 */ /* 0x000fe60003800000 */
[----:B------:R-:W-:Y:S01]  /*3cc0*/  FMUL R3, R3, R18 ;  /* 0x0000001203037220 */ /* 0x000fe20000400000 */
[----:B------:R-:W-:-:S03]  /*3cd0*/  ISETP.GT.AND P4, PT, R16, 0x48, P4 ;  /* 0x000000481000780c */ /* 0x000fc60002784270 */
[----:B------:R-:W-:-:S05]  /*3ce0*/  FFMA R3, R26, R0, R3 ;  /* 0x000000001a037223 */ /* 0x000fca0000000003 */
[----:B------:R-:W-:-:S05]  /*3cf0*/  F2FP.F16.F32.PACK_AB R3, RZ, R3 ;  /* 0x00000003ff03723e */ /* 0x000fca00000000ff */
[----:B------:R3:W-:Y:S01]  /*3d00*/  @P6 STG.E.U16 desc[UR12][R58.64], R3 ;  /* 0x000000033a006986 */ /* 0x0007e2000c10150c */
[----:B------:R-:W-:Y:S05]  /*3d10*/  @!P4 BRA `(.L_x_94) ;  /* 0x000000000004c947 */ /* 0x000fea0003800000 */
[----:B------:R0:W5:Y:S02]  /*3d20*/  LDG.E.LTC128B.U16 R90, desc[UR12][R6.64+0x2] ;  /* 0x0000020c065a7981 */ /* 0x000164000c1e1520 */
.L_x_94:
[----:B------:R-:W-:Y:S05]  /*3d30*/  BSYNC B0 ;  /* 0x0000000000007941 */ /* 0x000fea0003800000 */
.L_x_93:
[----:B---3-5:R-:W-:Y:S01]  /*3d40*/  HADD2.F32 R3, -RZ, R90.H0_H0 ;  /* 0x2000005aff037230 */ /* 0x028fe20000004100 */
[----:B------:R-:W-:Y:S01]  /*3d50*/  ISETP.NE.AND P6, PT, R100, RZ, PT ;  /* 0x000000ff6400720c */ /* 0x000fe20003fc5270 */
[----:B------:R-:W-:Y:S03]  /*3d60*/  BSSY B0, `(.L_x_95) ;  /* 0x0000008000007945 */ /* 0x000fe60003800000 */
[----:B------:R-:W-:-:S04]  /*3d70*/  FMUL R2, R3, R18 ;  /* 0x0000001203027220 */ /* 0x000fc80000400000 */
[----:B------:R-:W-:-:S05]  /*3d80*/  FFMA R2, R27, R0, R2 ;  /* 0x000000001b027223 */ /* 0x000fca0000000002 */
[----:B------:R-:W-:-:S05]  /*3d90*/  F2FP.F16.F32.PACK_AB R2, RZ, R2 ;  /* 0x00000002ff02723e */ /* 0x000fca00000000ff */
[----:B------:R3:W-:Y:S01]  /*3da0*/  @P4 STG.E.U16 desc[UR12][R62.64+0x2], R2 ;  /* 0x000002023e004986 */ /* 0x0007e2000c10150c */
[----:B------:R-:W-:-:S13]  /*3db0*/  ISETP.GT.AND P4, PT, R16, 0x40, P6 ;  /* 0x000000401000780c */ /* 0x000fda0003784270 */
[----:B---3--:R-:W-:Y:S05]  /*3dc0*/  @!P4 BRA `(.L_x_96) ;  /* 0x000000000004c947 */ /* 0x008fea0003800000 */
[----:B------:R3:W5:Y:S02]  /*3dd0*/  LDG.E.LTC128B.U16 R90, desc[UR12][R20.64+0x10] ;  /* 0x0000100c145a7981 */ /* 0x000764000c1e1520 */
.L_x_96:
[----:B------:R-:W-:Y:S05]  /*3de0*/  BSYNC B0 ;  /* 0x0000000000007941 */ /* 0x000fea0003800000 */
.L_x_95:
[----:B-----5:R-:W-:Y:S01]  /*3df0*/  HADD2.F32 R3, -RZ, R90.H0_H0 ;  /* 0x2000005aff037230 */ /* 0x020fe20000004100 */
[----:B------:R-:W-:Y:S01]  /*3e00*/  ISETP.NE.AND P6, PT, R101, RZ, PT ;  /* 0x000000ff6500720c */ /* 0x000fe20003fc5270 */
[----:B------:R-:W-:Y:S01]  /*3e10*/  @P4 IMAD.MOV.U32 R2, RZ, RZ, R56 ;  /* 0x000000ffff024224 */ /* 0x000fe200078e0038 */
[----:B------:R-:W-:Y:S02]  /*3e20*/  BSSY B0, `(.L_x_97) ;  /* 0x000000a000007945 */ /* 0x000fe40003800000 */
[----:B------:R-:W-:-:S04]  /*3e30*/  FMUL R3, R3, R18 ;  /* 0x0000001203037220 */ /* 0x000fc80000400000 */
[----:B------:R-:W-:-:S05]  /*3e40*/  FFMA R3, R28, R0, R3 ;  /* 0x000000001c037223 */ /* 0x000fca0000000003 */
[----:B------:R-:W-:-:S04]  /*3e50*/  F2FP.F16.F32.PACK_AB R3, RZ, R3 ;  /* 0x00000003ff03723e */ /* 0x000fc800000000ff */
[----:B------:R-:W-:Y:S01]  /*3e60*/  PRMT R4, R3, 0x7610, R4 ;  /* 0x0000761003047816 */ /* 0x000fe20000000004 */
[----:B------:R-:W-:-:S05]  /*3e70*/  @P4 IMAD.MOV.U32 R3, RZ, RZ, R57 ;  /* 0x000000ffff034224 */ /* 0x000fca00078e0039 */
[----:B------:R0:W-:Y:S01]  /*3e80*/  @P4 STG.E.U16 desc[UR12][R2.64+0x10], R4 ;  /* 0x0000100402004986 */ /* 0x0001e2000c10150c */
[----:B------:R-:W-:-:S13]  /*3e90*/  ISETP.GT.AND P4, PT, R16, 0x40, P6 ;  /* 0x000000401000780c */ /* 0x000fda0003784270 */
[----:B0-----:R-:W-:Y:S05]  /*3ea0*/  @!P4 BRA `(.L_x_98) ;  /* 0x000000000004c947 */ /* 0x001fea0003800000 */
[----:B------:R0:W5:Y:S02]  /*3eb0*/  LDG.E.LTC128B.U16 R90, desc[UR12][R20.64+0x12] ;  /* 0x0000120c145a7981 */ /* 0x000164000c1e1520 */
.L_x_98:
[----:B------:R-:W-:Y:S05]  /*3ec0*/  BSYNC B0 ;  /* 0x0000000000007941 */ /* 0x000fea0003800000 */
.L_x_97:
[----:B-----5:R-:W-:Y:S01]  /*3ed0*/  HADD2.F32 R3, -RZ, R90.H0_H0 ;  /* 0x2000005aff037230 */ /* 0x020fe20000004100 */
[----:B------:R-:W-:Y:S04]  /*3ee0*/  BSSY B0, `(.L_x_99) ;  /* 0x000000c000007945 */ /* 0x000fe80003800000 */
[----:B------:R-:W-:Y:S01]  /*3ef0*/  FMUL R2, R3, R18 ;  /* 0x0000001203027220 */ /* 0x000fe20000400000 */
[----:B------:R-:W-:-:S03]  /*3f00*/  @P4 IMAD.MOV.U32 R3, RZ, RZ, R57 ;  /* 0x000000ffff034224 */ /* 0x000fc600078e0039 */
[----:B------:R-:W-:-:S05]  /*3f10*/  FFMA R2, R29, R0, R2 ;  /* 0x000000001d027223 */ /* 0x000fca0000000002 */
[----:B------:R-:W-:-:S04]  /*3f20*/  F2FP.F16.F32.PACK_AB R2, RZ, R2 ;  /* 0x00000002ff02723e */ /* 0x000fc800000000ff */
[----:B------:R-:W-:Y:S01]  /*3f30*/  PRMT R4, R2, 0x7610, R4 ;  /* 0x0000761002047816 */ /* 0x000fe20000000004 */
[----:B------:R-:W-:-:S05]  /*3f40*/  @P4 IMAD.MOV.U32 R2, RZ, RZ, R56 ;  /* 0x000000ffff024224 */ /* 0x000fca00078e0038 */
[----:B------:R0:W-:Y:S01]  /*3f50*/  @P4 STG.E.U16 desc[UR12][R2.64+0x12], R4 ;  /* 0x0000120402004986 */ /* 0x0001e2000c10150c */
[----:B------:R-:W-:-:S04]  /*3f60*/  ISETP.NE.AND P4, PT, R100, RZ, PT ;  /* 0x000000ff6400720c */ /* 0x000fc80003f85270 */
[----:B------:R-:W-:-:S13]  /*3f70*/  ISETP.GT.AND P4, PT, R16, 0x48, P4 ;  /* 0x000000481000780c */ /* 0x000fda0002784270 */
[----:B0-----:R-:W-:Y:S05]  /*3f80*/  @!P4 BRA `(.L_x_100) ;  /* 0x000000000004c947 */ /* 0x001fea0003800000 */
[----:B------:R0:W5:Y:S02]  /*3f90*/  LDG.E.LTC128B.U16 R90, desc[UR12][R6.64+0x10] ;  /* 0x0000100c065a7981 */ /* 0x000164000c1e1520 */
.L_x_100:
[----:B------:R-:W-:Y:S05]  /*3fa0*/  BSYNC B0 ;  /* 0x0000000000007941 */ /* 0x000fea0003800000 */
.L_x_99:
        /* <DEDUP_REMOVED lines=9> */
.L_x_102:
[----:B------:R-:W-:Y:S05]  /*4040*/  BSYNC B0 ;  /* 0x0000000000007941 */ /* 0x000fea0003800000 */
.L_x_101:
[----:B-----5:R-:W-:Y:S01]  /*4050*/  HADD2.F32 R3, -RZ, R90.H0_H0 ;  /* 0x2000005aff037230 */ /* 0x020fe20000004100 */
[----:B------:R-:W-:Y:S01]  /*4060*/  ISETP.NE.AND P6, PT, R88, RZ, PT ;  /* 0x000000ff5800720c */ /* 0x000fe20003fc5270 */
        /* <DEDUP_REMOVED lines=11> */
.L_x_104:
[----:B------:R-:W-:Y:S05]  /*4120*/  BSYNC B0 ;  /* 0x0000000000007941 */ /* 0x000fea0003800000 */
.L_x_103:
        /* <DEDUP_REMOVED lines=13> */
.L_x_106:
[----:B------:R-:W-:Y:S05]  /*4200*/  BSYNC B0 ;  /* 0x0000000000007941 */ /* 0x000fea0003800000 */
.L_x_105:
        /* <DEDUP_REMOVED lines=13> */
.L_x_108:
[----:B------:R-:W-:Y:S05]  /*42e0*/  BSYNC B0 ;  /* 0x0000000000007941 */ /* 0x000fea0003800000 */
.L_x_107:
[----:B-----5:R-:W-:Y:S01]  /*42f0*/  HADD2.F32 R3, -RZ, R90.H0_H0 ;  /* 0x2000005aff037230 */ /* 0x020fe20000004100 */
[----:B------:R-:W-:Y:S01]  /*4300*/  BSSY B0, `(.L_x_109) ;  /* 0x000000b000007945 */ /* 0x000fe20003800000 */
[----:B------:R-:W-:-:S03]  /*4310*/  @P4 IMAD.MOV.U32 R2, RZ, RZ, R10 ;  /* 0x000000ffff024224 */ /* 0x000fc600078e000a */
        /* <DEDUP_REMOVED lines=9> */
.L_x_110:
[----:B------:R-:W-:Y:S05]  /*43b0*/  BSYNC B0 ;  /* 0x0000000000007941 */ /* 0x000fea0003800000 */
.L_x_109:
        /* <DEDUP_REMOVED lines=13> */
.L_x_112:
[----:B------:R-:W-:Y:S05]  /*4490*/  BSYNC B0 ;  /* 0x0000000000007941 */ /* 0x000fea0003800000 */
.L_x_111:
        /* <DEDUP_REMOVED lines=13> */
.L_x_114:
[----:B------:R-:W-:Y:S05]  /*4570*/  BSYNC B0 ;  /* 0x0000000000007941 */ /* 0x000fea0003800000 */
.L_x_113:
        /* <DEDUP_REMOVED lines=13> */
.L_x_116:
[----:B------:R-:W-:Y:S05]  /*4650*/  BSYNC B0 ;  /* 0x0000000000007941 */ /* 0x000fea0003800000 */
.L_x_115:
        /* <DEDUP_REMOVED lines=12> */
.L_x_118:
[----:B------:R-:W-:Y:S05]  /*4720*/  BSYNC B0 ;  /* 0x0000000000007941 */ /* 0x000fea0003800000 */
.L_x_117:
        /* <DEDUP_REMOVED lines=13> */
.L_x_120:
[----:B------:R-:W-:Y:S05]  /*4800*/  BSYNC B0 ;  /* 0x0000000000007941 */ /* 0x000fea0003800000 */
.L_x_119:
        /* <DEDUP_REMOVED lines=13> */
.L_x_122:
[----:B------:R-:W-:Y:S05]  /*48e0*/  BSYNC B0 ;  /* 0x0000000000007941 */ /* 0x000fea0003800000 */
.L_x_121:
        /* <DEDUP_REMOVED lines=13> */
.L_x_124:
[----:B------:R-:W-:Y:S05]  /*49c0*/  BSYNC B0 ;  /* 0x0000000000007941 */ /* 0x000fea0003800000 */
.L_x_123:
        /* <DEDUP_REMOVED lines=12> */
.L_x_126:
[----:B------:R-:W-:Y:S05]  /*4a90*/  BSYNC B0 ;  /* 0x0000000000007941 */ /* 0x000fea0003800000 */
.L_x_125:
        /* <DEDUP_REMOVED lines=12> */
.L_x_128:
[----:B------:R-:W-:Y:S05]  /*4b60*/  BSYNC B0 ;  /* 0x0000000000007941 */ /* 0x000fea0003800000 */
.L_x_127:
        /* <DEDUP_REMOVED lines=13> */
.L_x_130:
[----:B------:R-:W-:Y:S05]  /*4c40*/  BSYNC B0 ;  /* 0x0000000000007941 */ /* 0x000fea0003800000 */
.L_x_129:
        /* <DEDUP_REMOVED lines=12> */
.L_x_132:
[----:B------:R-:W-:Y:S05]  /*4d10*/  BSYNC B0 ;  /* 0x0000000000007941 */ /* 0x000fea0003800000 */
.L_x_131:
[----:B0----5:R-:W-:Y:S01]  /*4d20*/  HADD2.F32 R3, -RZ, R90.H0_H0 ;  /* 0x2000005aff037230 */ /* 0x021fe20000004100 */
[----:B------:R-:W-:Y:S01]  /*4d30*/  ISETP.GT.AND P4, PT, R16, 0x48, P6 ;  /* 0x000000481000780c */ /* 0x000fe20003784270 */
        /* <DEDUP_REMOVED lines=8> */
[----:B------:R-:W-:Y:S05]  /*4dc0*/  @!P4 BRA `(.L_x_134) ;  /* 0x000000000004c947 */ /* 0x000fea0003800000 */
[----:B------:R0:W5:Y:S02]  /*4dd0*/  LDG.E.LTC128B.U16 R90, desc[UR12][R6.64+0x52] ;  /* 0x0000520c065a7981 */ /* 0x000164000c1e1520 */
.L_x_134:
[----:B------:R-:W-:Y:S05]  /*4de0*/  BSYNC B0 ;  /* 0x0000000000007941 */ /* 0x000fea0003800000 */
.L_x_133:
[----:B0----5:R-:W-:Y:S01]  /*4df0*/  HADD2.F32 R3, -RZ, R90.H0_H0 ;  /* 0x2000005aff037230 */ /* 0x021fe20000004100 */
        /* <DEDUP_REMOVED lines=11> */
.L_x_136:
[----:B------:R-:W-:Y:S05]  /*4eb0*/  BSYNC B0 ;  /* 0x0000000000007941 */ /* 0x000fea0003800000 */
.L_x_135:
        /* <DEDUP_REMOVED lines=12> */
.L_x_138:
[----:B------:R-:W-:Y:S05]  /*4f80*/  BSYNC B0 ;  /* 0x0000000000007941 */ /* 0x000fea0003800000 */
.L_x_137:
        /* <DEDUP_REMOVED lines=12> */
.L_x_140:
[----:B------:R-:W-:Y:S05]  /*5050*/  BSYNC B0 ;  /* 0x0000000000007941 */ /* 0x000fea0003800000 */
.L_x_139:
        /* <DEDUP_REMOVED lines=12> */
.L_x_142:
[----:B------:R-:W-:Y:S05]  /*5120*/  BSYNC B0 ;  /* 0x0000000000007941 */ /* 0x000fea0003800000 */
.L_x_141:
        /* <DEDUP_REMOVED lines=12> */
.L_x_144:
[----:B------:R-:W-:Y:S05]  /*51f0*/  BSYNC B0 ;  /* 0x0000000000007941 */ /* 0x000fea0003800000 */
.L_x_143:
        /* <DEDUP_REMOVED lines=12> */
.L_x_146:
[----:B------:R-:W-:Y:S05]  /*52c0*/  BSYNC B0 ;  /* 0x0000000000007941 */ /* 0x000fea0003800000 */
.L_x_145:
[----:B0----5:R-:W-:Y:S01]  /*52d0*/  HADD2.F32 R3, -RZ, R90.H0_H0 ;  /* 0x2000005aff037230 */ /* 0x021fe20000004100 */
[----:B------:R-:W-:Y:S01]  /*52e0*/  ISETP.GT.AND P1, PT, R16, 0x48, P1 ;  /* 0x000000481000780c */ /* 0x000fe20000f24270 */
[----:B------:R-:W-:Y:S03]  /*52f0*/  BSSY B0, `(.L_x_147) ;  /* 0x0000007000007945 */ /* 0x000fe60003800000 */
[----:B------:R-:W-:-:S04]  /*5300*/  FMUL R2, R3, R18 ;  /* 0x0000001203027220 */ /* 0x000fc80000400000 */
[----:B------:R-:W-:-:S05]  /*5310*/  FFMA R2, R53, R0, R2 ;  /* 0x0000000035027223 */ /* 0x000fca0000000002 */
[----:B------:R-:W-:-:S05]  /*5320*/  F2FP.F16.F32.PACK_AB R2, RZ, R2 ;  /* 0x00000002ff02723e */ /* 0x000fca00000000ff */
[----:B------:R0:W-:Y:S01]  /*5330*/  @P2 STG.E.U16 desc[UR12][R56.64+0x72], R2 ;  /* 0x0000720238002986 */ /* 0x0001e2000c10150c */
[----:B------:R-:W-:Y:S05]  /*5340*/  @!P1 BRA `(.L_x_148) ;  /* 0x0000000000049947 */ /* 0x000fea0003800000 */
[----:B------:R0:W5:Y:S02]  /*5350*/  LDG.E.LTC128B.U16 R90, desc[UR12][R6.64+0x70] ;  /* 0x0000700c065a7981 */ /* 0x000164000c1e1520 */
.L_x_148:
[----:B------:R-:W-:Y:S05]  /*5360*/  BSYNC B0 ;  /* 0x0000000000007941 */ /* 0x000fea0003800000 */
.L_x_147:
[----:B-----5:R-:W-:Y:S01]  /*5370*/  HADD2.F32 R3, -RZ, R90.H0_H0 ;  /* 0x2000005aff037230 */ /* 0x020fe20000004100 */
[----:B------:R-:W-:Y:S01]  /*5380*/  ISETP.GT.AND P0, PT, R16, 0x48, P0 ;  /* 0x000000481000780c */ /* 0x000fe20000704270 */
[----:B0-----:R-:W-:Y:S01]  /*5390*/  @P1 IMAD.MOV.U32 R2, RZ, RZ, R10 ;  /* 0x000000ffff021224 */ /* 0x001fe200078e000a */
        /* <DEDUP_REMOVED lines=9> */
.L_x_150:
[----:B------:R-:W-:Y:S05]  /*5430*/  BSYNC B0 ;  /* 0x0000000000007941 */ /* 0x000fea0003800000 */
.L_x_149:
[----:B0----5:R-:W-:-:S05]  /*5440*/  HADD2.F32 R3, -RZ, R90.H0_H0 ;  /* 0x2000005aff037230 */ /* 0x021fca0000004100 */
[----:B------:R-:W-:-:S04]  /*5450*/  FMUL R18, R3, R18 ;  /* 0x0000001203127220 */ /* 0x000fc80000400000 */
[----:B------:R-:W-:Y:S01]  /*5460*/  FFMA R18, R55, R0, R18 ;  /* 0x0000000037127223 */ /* 0x000fe20000000012 */
[----:B------:R-:W-:Y:S06]  /*5470*/  @!P0 EXIT ;  /* 0x000000000000894d */ /* 0x000fec0003800000 */
[----:B------:R-:W-:-:S05]  /*5480*/  F2FP.F16.F32.PACK_AB R18, RZ, R18 ;  /* 0x00000012ff12723e */ /* 0x000fca00000000ff */
[----:B------:R-:W-:Y:S01]  /*5490*/  STG.E.U16 desc[UR12][R10.64+0x72], R18 ;  /* 0x000072120a007986 */ /* 0x000fe2000c10150c */
[----:B------:R-:W-:Y:S05]  /*54a0*/  EXIT ;  /* 0x000000000000794d */ /* 0x000fea0003800000 */
.L_x_28:
[----:B------:R-:W-:Y:S01]  /*54b0*/  ULDC.64 UR4, c[0x0][0x5c8] ;  /* 0x0001720000047ab9 */ /* 0x000fe20000000a00 */
[----:B------:R-:W-:Y:S01]  /*54c0*/  ISETP.GT.AND P2, PT, R17, 0x1, PT ;  /* 0x000000011100780c */ /* 0x000fe20003f44270 */
[-C--:B------:R-:W-:Y:S01]  /*54d0*/  FMUL R56, R56, R0.reuse ;  /* 0x0000000038387220 */ /* 0x080fe20000400000 */
[----:B------:R-:W-:Y:S01]  /*54e0*/  LEA R6, P1, R12, UR4, 0x1 ;  /* 0x000000040c067c11 */ /* 0x000fe2000f8208ff */
[C---:B------:R-:W-:Y:S02]  /*54f0*/  IMAD.SHL.U32 R11, R14.reuse, 0x2, RZ ;  /* 0x000000020e0b7824 */ /* 0x040fe400078e00ff */
[-C--:B------:R-:W-:Y:S01]  /*5500*/  FMUL R57, R57, R0.reuse ;  /* 0x0000000039397220 */ /* 0x080fe20000400000 */
[----:B------:R-:W-:Y:S01]  /*5510*/  SHF.L.U64.HI R15, R14, 0x1, R15 ;  /* 0x000000010e0f7819 */ /* 0x000fe2000001020f */
[-C--:B------:R-:W-:Y:S01]  /*5520*/  FMUL R58, R58, R0.reuse ;  /* 0x000000003a3a7220 */ /* 0x080fe20000400000 */
[----:B------:R-:W-:Y:S01]  /*5530*/  LEA.HI.X R7, R12, UR5, R3, 0x1, P1 ;  /* 0x000000050c077c11 */ /* 0x000fe200088f0c03 */
[-C--:B------:R-:W-:Y:S01]  /*5540*/  FMUL R59, R59, R0.reuse ;  /* 0x000000003b3b7220 */ /* 0x080fe20000400000 */
[----:B------:R-:W-:Y:S01]  /*5550*/  ISETP.GT.AND P1, PT, R16, RZ, P2 ;  /* 0x000000ff1000720c */ /* 0x000fe20001724270 */
[----:B------:R-:W-:Y:S01]  /*5560*/  FMUL R60, R60, R0 ;  /* 0x000000003c3c7220 */ /* 0x000fe20000400000 */
[----:B------:R-:W-:Y:S01]  /*5570*/  F2FP.F16.F32.PACK_AB R56, RZ, R56 ;  /* 0x00000038ff38723e */ /* 0x000fe200000000ff */
[----:B------:R-:W-:Y:S01]  /*5580*/  FMUL R61, R61, R0 ;  /* 0x000000003d3d7220 */ /* 0x000fe20000400000 */
[----:B------:R-:W-:Y:S01]  /*5590*/  F2FP.F16.F32.PACK_AB R57, RZ, R57 ;  /* 0x00000039ff39723e */ /* 0x000fe200000000ff */
[----:B------:R-:W-:Y:S01]  /*55a0*/  IMAD.SHL.U32 R9, R92, 0x2, RZ ;  /* 0x000000025c097824 */ /* 0x000fe200078e00ff */
[----:B------:R-:W-:Y:S01]  /*55b0*/  ISETP.GT.AND P5, PT, R17, 0x8, PT ;  /* 0x000000081100780c */ /* 0x000fe20003fa4270 */
[----:B------:R-:W-:Y:S01]  /*55c0*/  @P0 STG.E.U16 desc[UR12][R6.64], R56 ;  /* 0x0000003806000986 */ /* 0x000fe2000c10150c */
[----:B------:R-:W-:Y:S01]  /*55d0*/  IADD3 R4, P0, R11, R6, RZ ;  /* 0x000000060b047210 */ /* 0x000fe20007f1e0ff */
[-C--:B------:R-:W-:Y:S01]  /*55e0*/  FMUL R62, R62, R0.reuse ;  /* 0x000000003e3e7220 */ /* 0x080fe20000400000 */
[----:B------:R-:W-:Y:S01]  /*55f0*/  ISETP.GT.AND P4, PT, R17, 0x9, PT ;  /* 0x000000091100780c */ /* 0x000fe20003f84270 */
[----:B------:R-:W-:Y:S01]  /*5600*/  FMUL R63, R63, R0 ;  /* 0x000000003f3f7220 */ /* 0x000fe20000400000 */
[C---:B------:R-:W-:Y:S01]  /*5610*/  ISETP.GT.AND P3, PT, R16.reuse, 0x8, P6 ;  /* 0x000000081000780c */ /* 0x040fe20003764270 */
[----:B------:R-:W-:Y:S01]  /*5620*/  @P1 IMAD.MOV.U32 R2, RZ, RZ, R6 ;  /* 0x000000ffff021224 */ /* 0x000fe200078e0006 */
[C---:B------:R-:W-:Y:S01]  /*5630*/  ISETP.GT.AND P2, PT, R16.reuse, 0x8, P2 ;  /* 0x000000081000780c */ /* 0x040fe20001744270 */
[--C-:B------:R-:W-:Y:S01]  /*5640*/  @P1 IMAD.MOV.U32 R3, RZ, RZ, R7.reuse ;  /* 0x000000ffff031224 */ /* 0x100fe200078e0007 */
[----:B------:R-:W-:Y:S01]  /*5650*/  F2FP.F16.F32.PACK_AB R58, RZ, R58 ;  /* 0x0000003aff3a723e */ /* 0x000fe200000000ff */
[----:B------:R-:W-:Y:S01]  /*5660*/  IMAD.X R5, R15, 0x1, R7, P0 ;  /* 0x000000010f057824 */ /* 0x000fe200000e0607 */
[----:B------:R-:W-:Y:S01]  /*5670*/  ISETP.GT.AND P0, PT, R16, RZ, P5 ;  /* 0x000000ff1000720c */ /* 0x000fe20002f04270 */
[-C--:B------:R-:W-:Y:S01]  /*5680*/  FMUL R64, R64, R0.reuse ;  /* 0x0000000040407220 */ /* 0x080fe20000400000 */
[----:B------:R0:W-:Y:S01]  /*5690*/  @P1 STG.E.U16 desc[UR12][R2.64+0x2], R57 ;  /* 0x0000023902001986 */ /* 0x0001e2000c10150c */
[----:B------:R-:W-:Y:S01]  /*56a0*/  ISETP.GT.AND P1, PT, R16, RZ, P4 ;  /* 0x000000ff1000720c */ /* 0x000fe20002724270 */
[-C--:B------:R-:W-:Y:S01]  /*56b0*/  FMUL R65, R65, R0.reuse ;  /* 0x0000000041417220 */ /* 0x080fe20000400000 */
[----:B------:R-:W-:Y:S01]  /*56c0*/  F2FP.F16.F32.PACK_AB R59, RZ, R59 ;  /* 0x0000003bff3b723e */ /* 0x000fe200000000ff */
[----:B------:R-:W-:Y:S01]  /*56d0*/  FMUL R66, R66, R0 ;  /* 0x0000000042427220 */ /* 0x000fe20000400000 */
[----:B------:R-:W-:Y:S01]  /*56e0*/  F2FP.F16.F32.PACK_AB R60, RZ, R60 ;  /* 0x0000003cff3c723e */ /* 0x000fe200000000ff */
[----:B------:R-:W-:Y:S01]  /*56f0*/  @P3 STG.E.U16 desc[UR12][R4.64], R58 ;  /* 0x0000003a04003986 */ /* 0x000fe2000c10150c */
[----:B------:R-:W-:Y:S01]  /*5700*/  F2FP.F16.F32.PACK_AB R61, RZ, R61 ;  /* 0x0000003dff3d723e */ /* 0x000fe200000000ff */
[-C--:B------:R-:W-:Y:S01]  /*5710*/  FMUL R67, R67, R0.reuse ;  /* 0x0000000043437220 */ /* 0x080fe20000400000 */
[----:B------:R-:W-:Y:S01]  /*5720*/  SHF.L.U64.HI R19, R92, 0x1, R19 ;  /* 0x000000015c137819 */ /* 0x000fe20000010213 */
[----:B------:R-:W-:Y:S01]  /*5730*/  @P2 STG.E.U16 desc[UR12][R4.64+0x2], R59 ;  /* 0x0000023b04002986 */ /* 0x000fe2000c10150c */
[----:B------:R-:W-:Y:S01]  /*5740*/  ISETP.GT.AND P2, PT, R16, 0x8, P5 ;  /* 0x000000081000780c */ /* 0x000fe20002f44270 */
[----:B------:R-:W-:Y:S01]  /*5750*/  FMUL R68, R68, R0 ;  /* 0x0000000044447220 */ /* 0x000fe20000400000 */
[----:B------:R-:W-:Y:S01]  /*5760*/  ISETP.GT.AND P3, PT, R17, 0x10, PT ;  /* 0x000000101100780c */ /* 0x000fe20003f64270 */
[----:B------:R-:W-:Y:S01]  /*5770*/  @P0 STG.E.U16 desc[UR12][R6.64+0x10], R60 ;  /* 0x0000103c06000986 */ /* 0x000fe2000c10150c */
[----:B------:R-:W-:Y:S01]  /*5780*/  F2FP.F16.F32.PACK_AB R62, RZ, R62 ;  /* 0x0000003eff3e723e */ /* 0x000fe200000000ff */
[----:B------:R-:W-:Y:S01]  /*5790*/  FMUL R69, R69, R0 ;  /* 0x0000000045457220 */ /* 0x000fe20000400000 */
[----:B------:R-:W-:Y:S01]  /*57a0*/  F2FP.F16.F32.PACK_AB R63, RZ, R63 ;  /* 0x0000003fff3f723e */ /* 0x000fe200000000ff */
[----:B------:R-:W-:Y:S01]  /*57b0*/  @P1 STG.E.U16 desc[UR12][R6.64+0x12], R61 ;  /* 0x0000123d06001986 */ /* 0x000fe2000c10150c */
[----:B0-----:R-:W-:Y:S01]  /*57c0*/  IADD3 R2, P0, P1, R9, R6, R11 ;  /* 0x0000000609027210 */ /* 0x001fe2000791e00b */
[----:B------:R-:W-:Y:S01]  /*57d0*/  FMUL R70, R70, R0 ;  /* 0x0000000046467220 */ /* 0x000fe20000400000 */
[----:B------:R-:W-:Y:S01]  /*57e0*/  F2FP.F16.F32.PACK_AB R64, RZ, R64 ;  /* 0x00000040ff40723e */ /* 0x000fe200000000ff */
[-C--:B------:R-:W-:Y:S01]  /*57f0*/  FMUL R71, R71, R0.reuse ;  /* 0x0000000047477220 */ /* 0x080fe20000400000 */
[----:B------:R-:W-:Y:S01]  /*5800*/  IADD3.X R3, R19, R7, R15, P0, P1 ;  /* 0x0000000713037210 */ /* 0x000fe200007e240f */
[----:B------:R-:W-:Y:S01]  /*5810*/  @P2 STG.E.U16 desc[UR12][R4.64+0x10], R62 ;  /* 0x0000103e04002986 */ /* 0x000fe2000c10150c */
[----:B------:R-:W-:Y:S01]  /*5820*/  ISETP.GT.AND P1, PT, R16, 0x8, P4 ;  /* 0x000000081000780c */ /* 0x000fe20002724270 */
[-C--:B------:R-:W-:Y:S01]  /*5830*/  FMUL R72, R72, R0.reuse ;  /* 0x0000000048487220 */ /* 0x080fe20000400000 */
[----:B------:R-:W-:Y:S01]  /*5840*/  ISETP.GT.AND P0, PT, R16, RZ, P3 ;  /* 0x000000ff1000720c */ /* 0x000fe20001f04270 */
[-C--:B------:R-:W-:Y:S01]  /*5850*/  FMUL R73, R73, R0.reuse ;  /* 0x0000000049497220 */ /* 0x080fe20000400000 */
[----:B------:R-:W-:Y:S01]  /*5860*/  ISETP.GT.AND P2, PT, R17, 0x11, PT ;  /* 0x000000111100780c */ /* 0x000fe20003f44270 */
[-C--:B------:R-:W-:Y:S01]  /*5870*/  FMUL R74, R74, R0.reuse ;  /* 0x000000004a4a7220 */ /* 0x080fe20000400000 */
[----:B------:R-:W-:Y:S01]  /*5880*/  F2FP.F16.F32.PACK_AB R65, RZ, R65 ;  /* 0x00000041ff41723e */ /* 0x000fe200000000ff */
[----:B------:R-:W-:Y:S01]  /*5890*/  FMUL R75, R75, R0 ;  /* 0x000000004b4b7220 */ /* 0x000fe20000400000 */
[----:B------:R-:W-:Y:S01]  /*58a0*/  F2FP.F16.F32.PACK_AB R66, RZ, R66 ;  /* 0x00000042ff42723e */ /* 0x000fe200000000ff */
[-C--:B------:R-:W-:Y:S01]  /*58b0*/  FMUL R76, R76, R0.reuse ;  /* 0x000000004c4c7220 */ /* 0x080fe20000400000 */
[----:B------:R-:W-:Y:S01]  /*58c0*/  F2FP.F16.F32.PACK_AB R67, RZ, R67 ;  /* 0x00000043ff43723e */ /* 0x000fe200000000ff */
[----:B------:R-:W-:Y:S01]  /*58d0*/  FMUL R77, R77, R0 ;  /* 0x000000004d4d7220 */ /* 0x000fe20000400000 */
[----:B------:R-:W-:Y:S01]  /*58e0*/  F2FP.F16.F32.PACK_AB R68, RZ, R68 ;  /* 0x00000044ff44723e */ /* 0x000fe200000000ff */
[----:B------:R-:W-:Y:S01]  /*58f0*/  @P1 STG.E.U16 desc[UR12][R4.64+0x12], R63 ;  /* 0x0000123f04001986 */ /* 0x000fe2000c10150c */
[----:B------:R-:W-:Y:S01]  /*5900*/  ISETP.GT.AND P1, PT, R17, 0x19, PT ;  /* 0x000000191100780c */ /* 0x000fe20003f24270 */
[-C--:B------:R-:W-:Y:S01]  /*5910*/  FMUL R78, R78, R0.reuse ;  /* 0x000000004e4e7220 */ /* 0x080fe20000400000 */
[----:B------:R-:W-:Y:S01]  /*5920*/  F2FP.F16.F32.PACK_AB R69, RZ, R69 ;  /* 0x00000045ff45723e */ /* 0x000fe200000000ff */
[----:B------:R-:W-:Y:S01]  /*5930*/  @P0 STG.E.U16 desc[UR12][R6.64+0x20], R64 ;  /* 0x0000204006000986 */ /* 0x000fe2000c10150c */
[----:B------:R-:W-:Y:S01]  /*5940*/  ISETP.GT.AND P0, PT, R16, RZ, P2 ;  /* 0x000000ff1000720c */ /* 0x000fe20001704270 */
[----:B------:R-:W-:Y:S01]  /*5950*/  FMUL R79, R79, R0 ;  /* 0x000000004f4f7220 */ /* 0x000fe20000400000 */
[----:B------:R-:W-:Y:S01]  /*5960*/  F2FP.F16.F32.PACK_AB R70, RZ, R70 ;  /* 0x00000046ff46723e */ /* 0x000fe200000000ff */
        /* <DEDUP_REMOVED lines=10> */
[----:B------:R-:W-:Y:S01]  /*5a10*/  @P0 STG.E.U16 desc[UR12][R6.64+0x22], R65 ;  /* 0x0000224106000986 */ /* 0x000fe2000c10150c */
[----:B------:R-:W-:Y:S01]  /*5a20*/  ISETP.GT.AND P0, PT, R16, 0x8, P3 ;  /* 0x000000081000780c */ /* 0x000fe20001f04270 */
[-C--:B------:R-:W-:Y:S01]  /*5a30*/  FMUL R85, R85, R0.reuse ;  /* 0x0000000055557220 */ /* 0x080fe20000400000 */
[----:B------:R-:W-:Y:S01]  /*5a40*/  ISETP.GT.AND P5, PT, R17, 0x28, PT ;  /* 0x000000281100780c */ /* 0x000fe20003fa4270 */
        /* <DEDUP_REMOVED lines=8> */
[-C--:B------:R-:W-:Y:S01]  /*5ad0*/  FMUL R26, R26, R0.reuse ;  /* 0x000000001a1a7220 */ /* 0x080fe20000400000 */
[----:B------:R-:W-:Y:S01]  /*5ae0*/  ISETP.GT.AND P4, PT, R17, 0x30, PT ;  /* 0x000000301100780c */ /* 0x000fe20003f84270 */
[----:B------:R-:W-:Y:S01]  /*5af0*/  @P0 STG.E.U16 desc[UR12][R4.64+0x20], R66 ;  /* 0x0000204204000986 */ /* 0x000fe2000c10150c */
[----:B------:R-:W-:Y:S01]  /*5b00*/  ISETP.GT.AND P0, PT, R16, 0x8, P2 ;  /* 0x000000081000780c */ /* 0x000fe20001704270 */
[-C--:B------:R-:W-:Y:S01]  /*5b10*/  FMUL R27, R27, R0.reuse ;  /* 0x000000001b1b7220 */ /* 0x080fe20000400000 */
[----:B------:R-:W-:Y:S01]  /*5b20*/  ISETP.GT.AND P2, PT, R17, 0x18, PT ;  /* 0x000000181100780c */ /* 0x000fe20003f44270 */
[----:B------:R-:W-:Y:S01]  /*5b30*/  FMUL R28, R28, R0 ;  /* 0x000000001c1c7220 */ /* 0x000fe20000400000 */
[----:B------:R-:W-:Y:S01]  /*5b40*/  F2FP.F16.F32.PACK_AB R80, RZ, R80 ;  /* 0x00000050ff50723e */ /* 0x000fe200000000ff */
        /* <DEDUP_REMOVED lines=8> */
[----:B------:R-:W-:Y:S01]  /*5bd0*/  @P0 STG.E.U16 desc[UR12][R4.64+0x22], R67 ;  /* 0x0000224304000986 */ /* 0x000fe2000c10150c */
[----:B------:R-:W-:Y:S01]  /*5be0*/  ISETP.GT.AND P0, PT, R16, RZ, P2 ;  /* 0x000000ff1000720c */ /* 0x000fe20001704270 */
[----:B------:R-:W-:Y:S01]  /*5bf0*/  FMUL R33, R33, R0 ;  /* 0x0000000021217220 */ /* 0x000fe20000400000 */
[----:B------:R-:W-:Y:S01]  /*5c00*/  F2FP.F16.F32.PACK_AB R84, RZ, R84 ;  /* 0x00000054ff54723e */ /* 0x000fe200000000ff */
[-C--:B------:R-:W-:Y:S01]  /*5c10*/  FMUL R34, R34, R0.reuse ;  /* 0x0000000022227220 */ /* 0x080fe20000400000 */
[----:B------:R-:W-:Y:S01]  /*5c20*/  P2R R14, PR, RZ, 0x20 ;  /* 0x00000020ff0e7803 */ /* 0x000fe20000000000 */
        /* <DEDUP_REMOVED lines=9> */
[----:B------:R-:W-:Y:S01]  /*5cc0*/  ISETP.GT.AND P0, PT, R16, RZ, P1 ;  /* 0x000000ff1000720c */ /* 0x000fe20000f04270 */
        /* <DEDUP_REMOVED lines=13> */
[----:B------:R-:W-:Y:S01]  /*5da0*/  ISETP.GT.AND P0, PT, R16, 0x8, P2 ;  /* 0x000000081000780c */ /* 0x000fe20001704270 */
        /* <DEDUP_REMOVED lines=22> */
[----:B------:R-:W-:Y:S01]  /*5f10*/  FMUL R0, R55, R0 ;  /* 0x0000000037007220 */ /* 0x000fe20000400000 */
[----:B------:R-:W-:-:S02]  /*5f20*/  F2FP.F16.F32.PACK_AB R39, RZ, R39 ;  /* 0x00000027ff27723e */ /* 0x000fc400000000ff */
[----:B------:R-:W-:Y:S01]  /*5f30*/  F2FP.F16.F32.PACK_AB R40, RZ, R40 ;  /* 0x00000028ff28723e */ /* 0x000fe200000000ff */
[----:B------:R-:W-:Y:S01]  /*5f40*/  @P0 STG.E.U16 desc[UR12][R4.64+0x32], R71 ;  /* 0x0000324704000986 */ /* 0x000fe2000c10150c */
[----:B------:R-:W-:Y:S02]  /*5f50*/  ISETP.GT.AND P0, PT, R16, RZ, P2 ;  /* 0x000000ff1000720c */ /* 0x000fe40001704270 */
[----:B------:R-:W-:Y:S02]  /*5f60*/  F2FP.F16.F32.PACK_AB R41, RZ, R41 ;  /* 0x00000029ff29723e */ /* 0x000fe400000000ff */
[----:B------:R-:W-:Y:S02]  /*5f70*/  F2FP.F16.F32.PACK_AB R42, RZ, R42 ;  /* 0x0000002aff2a723e */ /* 0x000fe400000000ff */
[----:B------:R-:W-:Y:S02]  /*5f80*/  F2FP.F16.F32.PACK_AB R43, RZ, R43 ;  /* 0x0000002bff2b723e */ /* 0x000fe400000000ff */
[----:B------:R-:W-:-:S02]  /*5f90*/  F2FP.F16.F32.PACK_AB R44, RZ, R44 ;  /* 0x0000002cff2c723e */ /* 0x000fc400000000ff */
[----:B------:R-:W-:Y:S02]  /*5fa0*/  F2FP.F16.F32.PACK_AB R45, RZ, R45 ;  /* 0x0000002dff2d723e */ /* 0x000fe400000000ff */
[----:B------:R-:W-:Y:S01]  /*5fb0*/  F2FP.F16.F32.PACK_AB R46, RZ, R46 ;  /* 0x0000002eff2e723e */ /* 0x000fe200000000ff */
[----:B------:R-:W-:Y:S01]  /*5fc0*/  @P0 STG.E.U16 desc[UR12][R6.64+0x40], R72 ;  /* 0x0000404806000986 */ /* 0x000fe2000c10150c */
[----:B------:R-:W-:Y:S02]  /*5fd0*/  ISETP.GT.AND P0, PT, R16, RZ, P1 ;  /* 0x000000ff1000720c */ /* 0x000fe40000f04270 */
[----:B------:R-:W-:Y:S02]  /*5fe0*/  F2FP.F16.F32.PACK_AB R47, RZ, R47 ;  /* 0x0000002fff2f723e */ /* 0x000fe400000000ff */
[----:B------:R-:W-:Y:S02]  /*5ff0*/  F2FP.F16.F32.PACK_AB R48, RZ, R48 ;  /* 0x00000030ff30723e */ /* 0x000fe400000000ff */
[----:B------:R-:W-:-:S02]  /*6000*/  F2FP.F16.F32.PACK_AB R49, RZ, R49 ;  /* 0x00000031ff31723e */ /* 0x000fc400000000ff */
[----:B------:R-:W-:Y:S02]  /*6010*/  F2FP.F16.F32.PACK_AB R50, RZ, R50 ;  /* 0x00000032ff32723e */ /* 0x000fe400000000ff */
[----:B------:R-:W-:Y:S02]  /*6020*/  F2FP.F16.F32.PACK_AB R51, RZ, R51 ;  /* 0x00000033ff33723e */ /* 0x000fe400000000ff */
[----:B------:R-:W-:Y:S01]  /*6030*/  F2FP.F16.F32.PACK_AB R52, RZ, R52 ;  /* 0x00000034ff34723e */ /* 0x000fe200000000ff */
[----:B------:R-:W-:Y:S01]  /*6040*/  @P0 STG.E.U16 desc[UR12][R6.64+0x42], R73 ;  /* 0x0000424906000986 */ /* 0x000fe2000c10150c */
[----:B------:R-:W-:Y:S02]  /*6050*/  ISETP.GT.AND P0, PT, R16, 0x8, P2 ;  /* 0x000000081000780c */ /* 0x000fe40001704270 */
[----:B------:R-:W-:Y:S02]  /*6060*/  ISETP.GT.AND P2, PT, R17, 0x38, PT ;  /* 0x000000381100780c */ /* 0x000fe40003f44270 */
[----:B------:R-:W-:-:S02]  /*6070*/  F2FP.F16.F32.PACK_AB R53, RZ, R53 ;  /* 0x00000035ff35723e */ /* 0x000fc400000000ff */
[----:B------:R-:W-:-:S07]  /*6080*/  F2FP.F16.F32.PACK_AB R54, RZ, R54 ;  /* 0x00000036ff36723e */ /* 0x000fce00000000ff */
[----:B------:R-:W-:Y:S01]  /*6090*/  @P0 STG.E.U16 desc[UR12][R4.64+0x40], R74 ;  /* 0x0000404a04000986 */ /* 0x000fe2000c10150c */
[----:B------:R-:W-:-:S13]  /*60a0*/  ISETP.GT.AND P0, PT, R16, 0x8, P1 ;  /* 0x000000081000780c */ /* 0x000fda0000f04270 */
[----:B------:R-:W-:Y:S01]  /*60b0*/  @P0 STG.E.U16 desc[UR12][R4.64+0x42], R75 ;  /* 0x0000424b04000986 */ /* 0x000fe2000c10150c */
[----:B------:R-:W-:-:S13]  /*60c0*/  ISETP.GT.AND P0, PT, R16, RZ, P5 ;  /* 0x000000ff1000720c */ /* 0x000fda0002f04270 */
[----:B------:R-:W-:Y:S01]  /*60d0*/  @P0 STG.E.U16 desc[UR12][R6.64+0x50], R76 ;  /* 0x0000504c06000986 */ /* 0x000fe2000c10150c */
[----:B------:R-:W-:-:S04]  /*60e0*/  ISETP.GT.AND P0, PT, R17, 0x29, PT ;  /* 0x000000291100780c */ /* 0x000fc80003f04270 */
[----:B------:R-:W-:-:S13]  /*60f0*/  ISETP.GT.AND P1, PT, R16, RZ, P0 ;  /* 0x000000ff1000720c */ /* 0x000fda0000724270 */
[----:B------:R-:W-:Y:S01]  /*6100*/  @P1 STG.E.U16 desc[UR12][R6.64+0x52], R77 ;  /* 0x0000524d06001986 */ /* 0x000fe2000c10150c */
[----:B------:R-:W-:-:S13]  /*6110*/  ISETP.GT.AND P1, PT, R16, 0x8, P5 ;  /* 0x000000081000780c */ /* 0x000fda0002f24270 */
[----:B------:R-:W-:Y:S01]  /*6120*/  @P1 STG.E.U16 desc[UR12][R4.64+0x50], R78 ;  /* 0x0000504e04001986 */ /* 0x000fe2000c10150c */
[----:B------:R-:W-:-:S13]  /*6130*/  ISETP.GT.AND P1, PT, R16, 0x8, P0 ;  /* 0x000000081000780c */ /* 0x000fda0000724270 */
[----:B------:R-:W-:Y:S01]  /*6140*/  @P1 STG.E.U16 desc[UR12][R4.64+0x52], R79 ;  /* 0x0000524f04001986 */ /* 0x000fe2000c10150c */
[----:B------:R-:W-:-:S13]  /*6150*/  ISETP.GT.AND P1, PT, R16, RZ, P4 ;  /* 0x000000ff1000720c */ /* 0x000fda0002724270 */
[----:B------:R-:W-:Y:S01]  /*6160*/  @P1 STG.E.U16 desc[UR12][R6.64+0x60], R80 ;  /* 0x0000605006001986 */ /* 0x000fe2000c10150c */
[----:B------:R-:W-:-:S13]  /*6170*/  ISETP.GT.AND P1, PT, R16, RZ, P3 ;  /* 0x000000ff1000720c */ /* 0x000fda0001f24270 */
[----:B------:R-:W-:Y:S01]  /*6180*/  @P1 STG.E.U16 desc[UR12][R6.64+0x62], R81 ;  /* 0x0000625106001986 */ /* 0x000fe2000c10150c */
[----:B------:R-:W-:-:S13]  /*6190*/  ISETP.GT.AND P1, PT, R16, 0x8, P4 ;  /* 0x000000081000780c */ /* 0x000fda0002724270 */
[----:B------:R-:W-:Y:S01]  /*61a0*/  @P1 STG.E.U16 desc[UR12][R4.64+0x60], R82 ;  /* 0x0000605204001986 */ /* 0x000fe2000c10150c */
[----:B------:R-:W-:-:S13]  /*61b0*/  ISETP.GT.AND P1, PT, R16, 0x8, P3 ;  /* 0x000000081000780c */ /* 0x000fda0001f24270 */
[----:B------:R-:W-:Y:S01]  /*61c0*/  @P1 STG.E.U16 desc[UR12][R4.64+0x62], R83 ;  /* 0x0000625304001986 */ /* 0x000fe2000c10150c */
[----:B------:R-:W-:-:S05]  /*61d0*/  IADD3 R10, P1, R9, R4, RZ ;  /* 0x00000004090a7210 */ /* 0x000fca0007f3e0ff */
[----:B------:R-:W-:Y:S01]  /*61e0*/  IMAD.X R11, R19, 0x1, R5, P1 ;  /* 0x00000001130b7824 */ /* 0x000fe200008e0605 */
[----:B------:R-:W-:-:S13]  /*61f0*/  ISETP.GT.AND P1, PT, R16, RZ, P2 ;  /* 0x000000ff1000720c */ /* 0x000fda0001724270 */
[----:B------:R-:W-:Y:S01]  /*6200*/  @P1 STG.E.U16 desc[UR12][R6.64+0x70], R84 ;  /* 0x0000705406001986 */ /* 0x000fe2000c10150c */
[----:B------:R-:W-:-:S05]  /*6210*/  IADD3 R12, P1, R9, R4, RZ ;  /* 0x00000004090c7210 */ /* 0x000fca0007f3e0ff */
[----:B------:R-:W-:Y:S01]  /*6220*/  IMAD.X R13, R19, 0x1, R5, P1 ;  /* 0x00000001130d7824 */ /* 0x000fe200008e0605 */
[----:B------:R-:W-:-:S05]  /*6230*/  IADD3 R8, P1, R9, R6, RZ ;  /* 0x0000000609087210 */ /* 0x000fca0007f3e0ff */
[----:B------:R-:W-:Y:S01]  /*6240*/  IMAD.X R9, R19, 0x1, R7, P1 ;  /* 0x0000000113097824 */ /* 0x000fe200008e0607 */
[----:B------:R-:W-:-:S04]  /*6250*/  ISETP.GT.AND P1, PT, R17, 0x39, PT ;  /* 0x000000391100780c */ /* 0x000fc80003f24270 */
[----:B------:R-:W-:-:S13]  /*6260*/  ISETP.GT.AND P5, PT, R16, RZ, P1 ;  /* 0x000000ff1000720c */ /* 0x000fda0000fa4270 */
[----:B------:R-:W-:Y:S01]  /*6270*/  @P5 STG.E.U16 desc[UR12][R6.64+0x72], R85 ;  /* 0x0000725506005986 */ /* 0x000fe2000c10150c */
[----:B------:R-:W-:-:S13]  /*6280*/  ISETP.GT.AND P5, PT, R16, 0x8, P2 ;  /* 0x000000081000780c */ /* 0x000fda00017a4270 */
[----:B------:R-:W-:Y:S01]  /*6290*/  @P5 STG.E.U16 desc[UR12][R4.64+0x70], R86 ;  /* 0x0000705604005986 */ /* 0x000fe2000c10150c */
[----:B------:R-:W-:-:S13]  /*62a0*/  ISETP.GT.AND P5, PT, R16, 0x8, P1 ;  /* 0x000000081000780c */ /* 0x000fda0000fa4270 */
[----:B------:R0:W-:Y:S01]  /*62b0*/  @P5 STG.E.U16 desc[UR12][R4.64+0x72], R87 ;  /* 0x0000725704005986 */ /* 0x0001e2000c10150c */
[C---:B------:R-:W-:Y:S02]  /*62c0*/  ISETP.GT.AND P5, PT, R16.reuse, 0x40, P6 ;  /* 0x000000401000780c */ /* 0x040fe400037a4270 */
[----:B------:R-:W-:-:S11]  /*62d0*/  ISETP.GT.AND P6, PT, R16, 0x48, P6 ;  /* 0x000000481000780c */ /* 0x000fd600037c4270 */
[----:B------:R-:W-:Y:S01]  /*62e0*/  @P5 STG.E.U16 desc[UR12][R8.64], R24 ;  /* 0x0000001808005986 */ /* 0x000fe2000c10150c */
[----:B------:R-:W-:-:S04]  /*62f0*/  ISETP.GT.AND P5, PT, R17, 0x1, PT ;  /* 0x000000011100780c */ /* 0x000fc80003fa4270 */
[----:B------:R-:W-:-:S13]  /*6300*/  ISETP.GT.AND P5, PT, R16, 0x40, P5 ;  /* 0x000000401000780c */ /* 0x000fda0002fa4270 */
[----:B0-----:R-:W-:Y:S02]  /*6310*/  @P5 IMAD.MOV.U32 R4, RZ, RZ, R8 ;  /* 0x000000ffff045224 */ /* 0x001fe400078e0008 */
[----:B------:R-:W-:-:S05]  /*6320*/  @P5 IMAD.MOV.U32 R5, RZ, RZ, R9 ;  /* 0x000000ffff055224 */ /* 0x000fca00078e0009 */
[----:B------:R0:W-:Y:S01]  /*6330*/  @P5 STG.E.U16 desc[UR12][R4.64+0x2], R25 ;  /* 0x0000021904005986 */ /* 0x0001e2000c10150c */
[----:B------:R-:W-:-:S03]  /*6340*/  ISETP.NE.AND P5, PT, R14, RZ, PT ;  /* 0x000000ff0e00720c */ /* 0x000fc60003fa5270 */
[----:B------:R-:W-:Y:S01]  /*6350*/  @P6 STG.E.U16 desc[UR12][R10.64], R26 ;  /* 0x0000001a0a006986 */ /* 0x000fe2000c10150c */
[----:B------:R-:W-:-:S04]  /*6360*/  ISETP.GT.AND P6, PT, R17, 0x1, PT ;  /* 0x000000011100780c */ /* 0x000fc80003fc4270 */
[----:B------:R-:W-:-:S13]  /*6370*/  ISETP.GT.AND P6, PT, R16, 0x48, P6 ;  /* 0x000000481000780c */ /* 0x000fda00037c4270 */
[----:B------:R-:W-:Y:S01]  /*6380*/  @P6 STG.E.U16 desc[UR12][R12.64+0x2], R27 ;  /* 0x0000021b0c006986 */ /* 0x000fe2000c10150c */
[----:B------:R-:W-:-:S04]  /*6390*/  ISETP.GT.AND P6, PT, R17, 0x8, PT ;  /* 0x000000081100780c */ /* 0x000fc80003fc4270 */
[----:B------:R-:W-:-:S13]  /*63a0*/  ISETP.GT.AND P6, PT, R16, 0x40, P6 ;  /* 0x000000401000780c */ /* 0x000fda00037c4270 */
[----:B0-----:R-:W-:Y:S02]  /*63b0*/  @P6 IMAD.MOV.U32 R4, RZ, RZ, R8 ;  /* 0x000000ffff046224 */ /* 0x001fe400078e0008 */
[----:B------:R-:W-:-:S05]  /*63c0*/  @P6 IMAD.MOV.U32 R5, RZ, RZ, R9 ;  /* 0x000000ffff056224 */ /* 0x000fca00078e0009 */
[----:B------:R0:W-:Y:S01]  /*63d0*/  @P6 STG.E.U16 desc[UR12][R4.64+0x10], R28 ;  /* 0x0000101c04006986 */ /* 0x0001e2000c10150c */
[----:B------:R-:W-:-:S04]  /*63e0*/  ISETP.GT.AND P6, PT, R17, 0x9, PT ;  /* 0x000000091100780c */ /* 0x000fc80003fc4270 */
[----:B------:R-:W-:-:S13]  /*63f0*/  ISETP.GT.AND P6, PT, R16, 0x40, P6 ;  /* 0x000000401000780c */ /* 0x000fda00037c4270 */
[----:B0-----:R-:W-:Y:S02]  /*6400*/  @P6 IMAD.MOV.U32 R4, RZ, RZ, R8 ;  /* 0x000000ffff046224 */ /* 0x001fe400078e0008 */
[----:B------:R-:W-:-:S05]  /*6410*/  @P6 IMAD.MOV.U32 R5, RZ, RZ, R9 ;  /* 0x000000ffff056224 */ /* 0x000fca00078e0009 */
[----:B------:R0:W-:Y:S01]  /*6420*/  @P6 STG.E.U16 desc[UR12][R4.64+0x12], R29 ;  /* 0x0000121d04006986 */ /* 0x0001e2000c10150c */
[----:B------:R-:W-:-:S04]  /*6430*/  ISETP.GT.AND P6, PT, R17, 0x8, PT ;  /* 0x000000081100780c */ /* 0x000fc80003fc4270 */
[----:B------:R-:W-:-:S13]  /*6440*/  ISETP.GT.AND P6, PT, R16, 0x48, P6 ;  /* 0x000000481000780c */ /* 0x000fda00037c4270 */
        /* <DEDUP_REMOVED lines=52> */
[C---:B------:R-:W-:Y:S02]  /*6790*/  ISETP.GT.AND P6, PT, R16.reuse, 0x40, P5 ;  /* 0x000000401000780c */ /* 0x040fe40002fc4270 */
[----:B------:R-:W-:-:S11]  /*67a0*/  ISETP.GT.AND P5, PT, R16, 0x48, P5 ;  /* 0x000000481000780c */ /* 0x000fd60002fa4270 */
[----:B0-----:R-:W-:Y:S02]  /*67b0*/  @P6 IMAD.MOV.U32 R4, RZ, RZ, R8 ;  /* 0x000000ffff046224 */ /* 0x001fe400078e0008 */
[----:B------:R-:W-:-:S05]  /*67c0*/  @P6 IMAD.MOV.U32 R5, RZ, RZ, R9 ;  /* 0x000000ffff056224 */ /* 0x000fca00078e0009 */
[----:B------:R0:W-:Y:S01]  /*67d0*/  @P6 STG.E.U16 desc[UR12][R4.64+0x50], R44 ;  /* 0x0000502c04006986 */ /* 0x0001e2000c10150c */
[C---:B------:R-:W-:Y:S02]  /*67e0*/  ISETP.GT.AND P6, PT, R16.reuse, 0x40, P0 ;  /* 0x000000401000780c */ /* 0x040fe400007c4270 */
[----:B------:R-:W-:-:S11]  /*67f0*/  ISETP.GT.AND P0, PT, R16, 0x48, P0 ;  /* 0x000000481000780c */ /* 0x000fd60000704270 */
[----:B0-----:R-:W-:Y:S02]  /*6800*/  @P6 IMAD.MOV.U32 R4, RZ, RZ, R8 ;  /* 0x000000ffff046224 */ /* 0x001fe400078e0008 */
[----:B------:R-:W-:-:S05]  /*6810*/  @P6 IMAD.MOV.U32 R5, RZ, RZ, R9 ;  /* 0x000000ffff056224 */ /* 0x000fca00078e0009 */
[----:B------:R0:W-:Y:S01]  /*6820*/  @P6 STG.E.U16 desc[UR12][R4.64+0x52], R45 ;  /* 0x0000522d04006986 */ /* 0x0001e2000c10150c */
[C---:B------:R-:W-:Y:S02]  /*6830*/  ISETP.GT.AND P6, PT, R16.reuse, 0x40, P4 ;  /* 0x000000401000780c */ /* 0x040fe400027c4270 */
[C---:B------:R-:W-:Y:S01]  /*6840*/  ISETP.GT.AND P4, PT, R16.reuse, 0x48, P4 ;  /* 0x000000481000780c */ /* 0x040fe20002784270 */
[----:B------:R-:W-:Y:S01]  /*6850*/  @P5 STG.E.U16 desc[UR12][R2.64+0x50], R46 ;  /* 0x0000502e02005986 */ /* 0x000fe2000c10150c */
[C---:B------:R-:W-:Y:S02]  /*6860*/  ISETP.GT.AND P5, PT, R16.reuse, 0x40, P1 ;  /* 0x000000401000780c */ /* 0x040fe40000fa4270 */
[C---:B------:R-:W-:Y:S01]  /*6870*/  ISETP.GT.AND P1, PT, R16.reuse, 0x48, P1 ;  /* 0x000000481000780c */ /* 0x040fe20000f24270 */
[----:B------:R-:W-:Y:S01]  /*6880*/  @P0 STG.E.U16 desc[UR12][R2.64+0x52], R47 ;  /* 0x0000522f02000986 */ /* 0x000fe2000c10150c */
[C---:B------:R-:W-:Y:S02]  /*6890*/  ISETP.GT.AND P0, PT, R16.reuse, 0x40, P3 ;  /* 0x000000401000780c */ /* 0x040fe40001f04270 */
[----:B------:R-:W-:-:S03]  /*68a0*/  ISETP.GT.AND P3, PT, R16, 0x48, P3 ;  /* 0x000000481000780c */ /* 0x000fc60001f64270 */
[----:B0-----:R-:W-:Y:S02]  /*68b0*/  @P6 IMAD.MOV.U32 R4, RZ, RZ, R8 ;  /* 0x000000ffff046224 */ /* 0x001fe400078e0008 */
[----:B------:R-:W-:-:S05]  /*68c0*/  @P6 IMAD.MOV.U32 R5, RZ, RZ, R9 ;  /* 0x000000ffff056224 */ /* 0x000fca00078e0009 */
[----:B------:R0:W-:Y:S01]  /*68d0*/  @P6 STG.E.U16 desc[UR12][R4.64+0x60], R48 ;  /* 0x0000603004006986 */ /* 0x0001e2000c10150c */
[C---:B------:R-:W-:Y:S02]  /*68e0*/  ISETP.GT.AND P6, PT, R16.reuse, 0x40, P2 ;  /* 0x000000401000780c */ /* 0x040fe400017c4270 */
[----:B------:R-:W-:Y:S01]  /*68f0*/  ISETP.GT.AND P2, PT, R16, 0x48, P2 ;  /* 0x000000481000780c */ /* 0x000fe20001744270 */
[----:B0-----:R-:W-:Y:S02]  /*6900*/  @P0 IMAD.MOV.U32 R4, RZ, RZ, R8 ;  /* 0x000000ffff040224 */ /* 0x001fe400078e0008 */
[----:B------:R-:W-:-:S05]  /*6910*/  @P0 IMAD.MOV.U32 R5, RZ, RZ, R9 ;  /* 0x000000ffff050224 */ /* 0x000fca00078e0009 */
[----:B------:R0:W-:Y:S04]  /*6920*/  @P0 STG.E.U16 desc[UR12][R4.64+0x62], R49 ;  /* 0x0000623104000986 */ /* 0x0001e8000c10150c */
[----:B------:R1:W-:Y:S04]  /*6930*/  @P4 STG.E.U16 desc[UR12][R2.64+0x60], R50 ;  /* 0x0000603202004986 */ /* 0x0003e8000c10150c */
[----:B------:R1:W-:Y:S01]  /*6940*/  @P3 STG.E.U16 desc[UR12][R2.64+0x62], R51 ;  /* 0x0000623302003986 */ /* 0x0003e2000c10150c */
[----:B0-----:R-:W-:Y:S02]  /*6950*/  @P6 IMAD.MOV.U32 R4, RZ, RZ, R8 ;  /* 0x000000ffff046224 */ /* 0x001fe400078e0008 */
[----:B------:R-:W-:-:S05]  /*6960*/  @P6 IMAD.MOV.U32 R5, RZ, RZ, R9 ;  /* 0x000000ffff056224 */ /* 0x000fca00078e0009 */
[----:B------:R1:W-:Y:S04]  /*6970*/  @P6 STG.E.U16 desc[UR12][R4.64+0x70], R52 ;  /* 0x0000703404006986 */ /* 0x0003e8000c10150c */
[----:B------:R1:W-:Y:S04]  /*6980*/  @P5 STG.E.U16 desc[UR12][R8.64+0x72], R53 ;  /* 0x0000723508005986 */ /* 0x0003e8000c10150c */
[----:B------:R1:W-:Y:S01]  /*6990*/  @P2 STG.E.U16 desc[UR12][R2.64+0x70], R54 ;  /* 0x0000703602002986 */ /* 0x0003e2000c10150c */
[----:B------:R-:W-:Y:S05]  /*69a0*/  @!P1 EXIT ;  /* 0x000000000000994d */ /* 0x000fea0003800000 */
[----:B------:R-:W-:-:S05]  /*69b0*/  F2FP.F16.F32.PACK_AB R0, RZ, R0 ;  /* 0x00000000ff00723e */ /* 0x000fca00000000ff */
[----:B------:R-:W-:Y:S01]  /*69c0*/  STG.E.U16 desc[UR12][R2.64+0x72], R0 ;  /* 0x0000720002007986 */ /* 0x000fe2000c10150c */
[----:B------:R-:W-:Y:S05]  /*69d0*/  EXIT ;  /* 0x000000000000794d */ /* 0x000fea0003800000 */
.L_x_14:
[----:B------:R-:W-:-:S13]  /*69e0*/  ISETP.NE.AND P0, PT, R8, RZ, PT ;  /* 0x000000ff0800720c */ /* 0x000fda0003f05270 */
[----:B------:R-:W-:Y:S05]  /*69f0*/  @P0 EXIT ;  /* 0x000000000000094d */ /* 0x000fea0003800000 */
[----:B------:R-:W-:-:S13]  /*6a00*/  ELECT P0, URZ, PT ;  /* 0x00000000003f782f */ /* 0x000fda0003800000 */
[----:B------:R-:W-:Y:S05]  /*6a10*/  @!P0 BRA `(.L_x_151) ;  /* 0x00000004009c8947 */ /* 0x000fea0003800000 */
[----:B------:R-:W-:-:S13]  /*6a20*/  ISETP.GE.AND P0, PT, R7, 0x1, PT ;  /* 0x000000010700780c */ /* 0x000fda0003f06270 */
[----:B------:R-:W-:Y:S05]  /*6a30*/  @!P0 BRA `(.L_x_151) ;  /* 0x0000000400948947 */ /* 0x000fea0003800000 */
[----:B------:R-:W0:Y:S01]  /*6a40*/  S2R R2, SR_CgaCtaId ;  /* 0x0000000000027919 */ /* 0x000e220000008800 */
[----:B------:R-:W1:Y:S01]  /*6a50*/  LDC.64 R6, c[0x0][0x4d8] ;  /* 0x00013600ff067b82 */ /* 0x000e620000000a00 */
[----:B------:R-:W-:Y:S01]  /*6a60*/  LOP3.LUT P0, RZ, R11, 0x1f, RZ, 0xc0, !PT ;  /* 0x0000001f0bff7812 */ /* 0x000fe2000780c0ff */
[----:B------:R-:W-:Y:S01]  /*6a70*/  IMAD.SHL.U32 R12, R12, 0x80, RZ ;  /* 0x000000800c0c7824 */ /* 0x000fe200078e00ff */
[----:B------:R-:W-:Y:S01]  /*6a80*/  ULDC.64 UR4, c[0x0][0x4b0] ;  /* 0x00012c0000047ab9 */ /* 0x000fe20000000a00 */
[----:B------:R-:W-:Y:S01]  /*6a90*/  ISETP.NE.AND P2, PT, R13, RZ, PT ;  /* 0x000000ff0d00720c */ /* 0x000fe20003f45270 */
[----:B------:R-:W-:Y:S01]  /*6aa0*/  IMAD.SHL.U32 R95, R95, 0x40, RZ ;  /* 0x000000405f5f7824 */ /* 0x000fe200078e00ff */
[----:B------:R-:W-:Y:S01]  /*6ab0*/  ISETP.NE.OR P0, PT, R13, RZ, !P0 ;  /* 0x000000ff0d00720c */ /* 0x000fe20004705670 */
[----:B------:R-:W-:Y:S01]  /*6ac0*/  IMAD.MOV.U32 R4, RZ, RZ, 0x1 ;  /* 0x00000001ff047424 */ /* 0x000fe200078e00ff */
[----:B------:R-:W-:Y:S01]  /*6ad0*/  LOP3.LUT R13, R3, 0x2, RZ, 0xfc, !PT ;  /* 0x00000002030d7812 */ /* 0x000fe200078efcff */
[----:B------:R-:W-:-:S02]  /*6ae0*/  IMAD.MOV.U32 R14, RZ, RZ, RZ ;  /* 0x000000ffff0e7224 */ /* 0x000fc400078e00ff */
[----:B------:R-:W-:Y:S02]  /*6af0*/  VIADD R11, R12, 0x40 ;  /* 0x000000400c0b7836 */ /* 0x000fe40000000000 */
[----:B-1----:R-:W-:Y:S02]  /*6b00*/  IMAD R21, R21, UR4, R6 ;  /* 0x0000000415157c24 */ /* 0x002fe4000f8e0206 */
[----:B------:R-:W-:Y:S02]  /*6b10*/  IMAD R94, R94, UR5, R7 ;  /* 0x000000055e5e7c24 */ /* 0x000fe4000f8e0207 */
[----:B------:R-:W-:Y:S02]  /*6b20*/  IMAD.MOV.U32 R7, RZ, RZ, RZ ;  /* 0x000000ffff077224 */ /* 0x000fe400078e00ff */
[----:B------:R-:W-:Y:S02]  /*6b30*/  IMAD.MOV.U32 R6, RZ, RZ, R5 ;  /* 0x000000ffff067224 */ /* 0x000fe400078e0005 */
[----:B0----5:R-:W-:-:S02]  /*6b40*/  IMAD.SHL.U32 R0, R2, 0x800, RZ ;  /* 0x0000080002007824 */ /* 0x021fc400078e00ff */
[----:B------:R-:W-:-:S03]  /*6b50*/  IMAD.SHL.U32 R2, R2, 0x20, RZ ;  /* 0x0000002002027824 */ /* 0x000fc600078e00ff */
[----:B------:R-:W-:-:S07]  /*6b60*/  LOP3.LUT R0, R0, 0x800, RZ, 0xc0, !PT ;  /* 0x0000080000007812 */ /* 0x000fce00078ec0ff */
.L_x_155:
[----:B------:R-:W0:Y:S01]  /*6b70*/  S2R R9, SR_CgaCtaId ;  /* 0x0000000000097919 */ /* 0x000e220000008800 */
[----:B------:R-:W-:-:S04]  /*6b80*/  MOV R8, 0x400 ;  /* 0x0000040000087802 */ /* 0x000fc80000000f00 */
[----:B0-----:R-:W-:Y:S02]  /*6b90*/  LEA R10, R9, R8, 0x18 ;  /* 0x00000008090a7211 */ /* 0x001fe400078ec0ff */
[----:B------:R-:W-:-:S03]  /*6ba0*/  SHF.L.U32 R8, R4, 0x1f, RZ ;  /* 0x0000001f04087819 */ /* 0x000fc600000006ff */
[----:B------:R-:W-:-:S07]  /*6bb0*/  IMAD R9, R7, 0x8, R10 ;  /* 0x0000000807097824 */ /* 0x000fce00078e020a */
.L_x_152:
[----:B0-----:R0:W1:Y:S02]  /*6bc0*/  SYNCS.PHASECHK.TRANS64.TRYWAIT P1, [R9+URZ+0x36048], R8 ;  /* 0x03604808090075a7 */ /* 0x001064000802017f */
[----:B-1----:R-:W-:Y:S05]  /*6bd0*/  @!P1 NANOSLEEP.SYNCS 0x989680 ;  /* 0x009896800000995d */ /* 0x002fea0003900000 */
[----:B------:R-:W1:Y:S02]  /*6be0*/  @!P1 SYNCS.PHASECHK.TRANS64 P1, [R9+URZ+0x36048], R8 ;  /* 0x03604808090095a7 */ /* 0x000e64000802007f */
[----:B-1----:R-:W-:Y:S05]  /*6bf0*/  @!P1 BRA `(.L_x_152) ;  /* 0xfffffffc00f09947 */ /* 0x002fea000383ffff */
[----:B0-----:R-:W0:Y:S02]  /*6c00*/  @!P2 LDC R8, c[0x0][0x500] ;  /* 0x00014000ff08ab82 */ /* 0x001e240000000800 */
[----:B0-----:R0:W-:Y:S02]  /*6c10*/  @!P2 SYNCS.ARRIVE.TRANS64 RZ, [R9+URZ+0x36000], R8 ;  /* 0x0360000809ffa9a7 */ /* 0x0011e4000800003f */
[----:B0-----:R-:W-:-:S04]  /*6c20*/  PRMT R8, R13, 0x9910, RZ ;  /* 0x000099100d087816 */ /* 0x001fc800000000ff */
[----:B------:R-:W-:-:S13]  /*6c30*/  ISETP.NE.AND P1, PT, R8, 0x2, PT ;  /* 0x000000020800780c */ /* 0x000fda0003f25270 */
[----:B------:R-:W-:Y:S05]  /*6c40*/  @P1 BRA `(.L_x_153) ;  /* 0x0000000000041947 */ /* 0x000fea0003800000 */
[----:B------:R-:W-:Y:S01]  /*6c50*/  BPT.TRAP 0x1 ;  /* 0x000000040000795c */ /* 0x000fe20000300000 */
.L_x_153:
[----:B------:R-:W-:Y:S05]  /*6c60*/  @P0 BRA `(.L_x_154) ;  /* 0x0000000000040947 */ /* 0x000fea0003800000 */
[----:B------:R-:W-:Y:S01]  /*6c70*/  BPT.TRAP 0x1 ;  /* 0x000000040000795c */ /* 0x000fe20000300000 */
.L_x_154:
[----:B------:R-:W-:Y:S01]  /*6c80*/  R2UR UR7, R14 ;  /* 0x000000000e0772ca */ /* 0x000fe200000e0000 */
[----:B------:R-:W-:Y:S01]  /*6c90*/  ULDC UR10, c[0x0][0x48c] ;  /* 0x00012300000a7ab9 */ /* 0x000fe20000000800 */
[----:B------:R-:W-:Y:S01]  /*6ca0*/  R2UR UR19, R2 ;  /* 0x00000000021372ca */ /* 0x000fe200000e0000 */
[----:B------:R-:W-:Y:S01]  /*6cb0*/  UISETP.NE.AND UP0, UPT, UR10, 0x1, UPT ;  /* 0x000000010a00788c */ /* 0x000fe2000bf05270 */
[C---:B------:R-:W-:Y:S01]  /*6cc0*/  R2UR UR6, R7.reuse ;  /* 0x00000000070672ca */ /* 0x040fe200000e0000 */
[----:B------:R-:W-:Y:S01]  /*6cd0*/  ULDC UR12, c[0x0][0x498] ;  /* 0x00012600000c7ab9 */ /* 0x000fe20000000800 */
[----:B------:R-:W-:Y:S01]  /*6ce0*/  IMAD R8, R7, 0x1000, R0 ;  /* 0x0000100007087824 */ /* 0x000fe200078e0200 */
[----:B------:R-:W-:Y:S01]  /*6cf0*/  R2UR UR13, R9 ;  /* 0x00000000090d72ca */ /* 0x000fe200000e0000 */
[----:B------:R-:W-:Y:S01]  /*6d00*/  ULDC.64 UR26, c[0x0][0x198] ;  /* 0x00006600001a7ab9 */ /* 0x000fe20000000a00 */
[----:B------:R-:W-:Y:S01]  /*6d10*/  PRMT R9, R21, 0x40, R94 ;  /* 0x0000004015097816 */ /* 0x000fe2000000005e */
[----:B------:R-:W-:Y:S01]  /*6d20*/  IMAD R8, R8, 0x2, R10 ;  /* 0x0000000208087824 */ /* 0x000fe200078e020a */
[----:B------:R-:W-:Y:S01]  /*6d30*/  UIADD3 UR20, UP1, UR26, 0xf0, URZ ;  /* 0x000000f01a147890 */ /* 0x000fe2000ff3e03f */
[----:B------:R-:W-:Y:S01]  /*6d40*/  ISETP.GT.AND P3, PT, R6, 0x1, PT ;  /* 0x000000010600780c */ /* 0x000fe20003f64270 */
[----:B------:R-:W-:Y:S01]  /*6d50*/  USHF.L.U32 UR7, UR7, 0x6, URZ ;  /* 0x0000000607077899 */ /* 0x000fe2000800063f */
[----:B------:R-:W-:Y:S01]  /*6d60*/  VIADD R7, R7, 0x1 ;  /* 0x0000000107077836 */ /* 0x000fe20000000000 */
[----:B------:R-:W-:Y:S01]  /*6d70*/  @UP0 ULDC.64 UR8, c[0x0][0x490] ;  /* 0x0001240000080ab9 */ /* 0x000fe20000000a00 */
[----:B------:R-:W-:Y:S01]  /*6d80*/  R2UR UR17, R8 ;  /* 0x00000000081172ca */ /* 0x000fe200000e0000 */
[----:B------:R-:W-:Y:S01]  /*6d90*/  ULOP3.LUT UR19, UR7, 0x20, UR19, 0xf8, !UPT ;  /* 0x0000002007137892 */ /* 0x000fe2000f8ef813 */
[----:B------:R-:W-:Y:S01]  /*6da0*/  IMAD.MOV.U32 R8, RZ, RZ, 0x3 ;  /* 0x00000003ff087424 */ /* 0x000fe200078e00ff */
[----:B------:R-:W-:Y:S01]  /*6db0*/  UIADD3 UR28, UP2, UR26, 0x1f0, URZ ;  /* 0x000001f01a1c7890 */ /* 0x000fe2000ff5e03f */
[----:B------:R-:W-:Y:S01]  /*6dc0*/  R2UR UR26, R9 ;  /* 0x00000000091a72ca */ /* 0x000fe200000e0000 */
[----:B------:R-:W-:Y:S01]  /*6dd0*/  UIMAD.WIDE.U32 UR4, UR19, UR8, URZ ;  /* 0x00000008130472a5 */ /* 0x000fe2000f8e003f */
[----:B------:R-:W-:Y:S01]  /*6de0*/  R2UR UR8, R10 ;  /* 0x000000000a0872ca */ /* 0x000fe200000e0000 */
[----:B------:R-:W-:Y:S01]  /*6df0*/  UIADD3.X UR21, URZ, UR27, URZ, UP1, !UPT ;  /* 0x0000001b3f157290 */ /* 0x000fe20008ffe43f */
[C---:B------:R-:W-:Y:S01]  /*6e00*/  ISETP.NE.AND P1, PT, R7.reuse, 0x9, PT ;  /* 0x000000090700780c */ /* 0x040fe20003f25270 */
[----:B------:R-:W-:Y:S01]  /*6e10*/  UMOV UR11, UR19 ;  /* 0x00000013000b7c82 */ /* 0x000fe20008000000 */
[----:B------:R-:W-:Y:S01]  /*6e20*/  @UP0 USHF.R.U32.HI UR11, URZ, UR9, UR5 ;  /* 0x000000093f0b0299 */ /* 0x000fe20008011605 */
[----:B------:R-:W-:Y:S01]  /*6e30*/  VIADD R6, R6, 0xffffffff ;  /* 0xffffffff06067836 */ /* 0x000fe20000000000 */
[----:B------:R-:W-:Y:S01]  /*6e40*/  UISETP.NE.AND UP0, UPT, UR12, 0x1, UPT ;  /* 0x000000010c00788c */ /* 0x000fe2000bf05270 */
[----:B------:R-:W-:Y:S01]  /*6e50*/  SEL R9, RZ, 0x1, P1 ;  /* 0x00000001ff097807 */ /* 0x000fe20000800000 */
[----:B------:R-:W-:Y:S01]  /*6e60*/  UIADD3 UR5, UR13, 0x36000, URZ ;  /* 0x000360000d057890 */ /* 0x000fe2000fffe03f */
[----:B------:R-:W-:Y:S01]  /*6e70*/  VIADD R14, R14, 0x1 ;  /* 0x000000010e0e7836 */ /* 0x000fe20000000000 */
[----:B------:R-:W-:Y:S01]  /*6e80*/  UIADD3.X UR29, URZ, UR27, URZ, UP2, !UPT ;  /* 0x0000001b3f1d7290 */ /* 0x000fe200097fe43f */
[----:B------:R-:W-:Y:S01]  /*6e90*/  R2UR UR27, R8 ;  /* 0x00000000081b72ca */ /* 0x000fe200000e0000 */
[----:B------:R-:W-:Y:S01]  /*6ea0*/  UMOV UR13, UR11 ;  /* 0x0000000b000d7c82 */ /* 0x000fe20008000000 */
[----:B------:R-:W-:Y:S01]  /*6eb0*/  ULEA UR4, UR6, UR8, 0xe ;  /* 0x0000000806047291 */ /* 0x000fe2000f8e703f */
[----:B------:R-:W-:Y:S01]  /*6ec0*/  R2UR UR6, R12 ;  /* 0x000000000c0672ca */ /* 0x000fe200000e0000 */
[----:B------:R-:W-:Y:S01]  /*6ed0*/  UMOV UR22, 0x0 ;  /* 0x0000000000167882 */ /* 0x000fe20000000000 */
[----:B------:R-:W-:Y:S01]  /*6ee0*/  UMOV UR23, 0x10000000 ;  /* 0x1000000000177882 */ /* 0x000fe20000000000 */
[----:B------:R-:W-:Y:S01]  /*6ef0*/  @UP0 ULDC UR8, c[0x0][0x49c] ;  /* 0x0001270000080ab9 */ /* 0x000fe20000000800 */
[----:B------:R-:W-:Y:S01]  /*6f00*/  @UP0 ULDC UR18, c[0x0][0x4a0] ;  /* 0x0001280000120ab9 */ /* 0x000fe20000000800 */
[----:B------:R-:W-:Y:S01]  /*6f10*/  UIMAD.WIDE.U32 UR8, UR11, UR8, URZ ;  /* 0x000000080b0872a5 */ /* 0x000fe2000f8e003f */
[----:B------:R-:W-:Y:S01]  /*6f20*/  LOP3.LUT R4, R4, R9, RZ, 0x3c, !PT ;  /* 0x0000000904047212 */ /* 0x000fe200078e3cff */
[----:B------:R-:W-:Y:S01]  /*6f30*/  UIADD3 UR8, -UR11, URZ, URZ ;  /* 0x0000003f0b087290 */ /* 0x000fe2000fffe13f */
[----:B------:R-:W-:Y:S01]  /*6f40*/  SEL R7, R7, RZ, P1 ;  /* 0x000000ff07077207 */ /* 0x000fe20000800000 */
[----:B------:R-:W-:Y:S01]  /*6f50*/  @UP0 USHF.R.U32.HI UR13, URZ, UR18, UR9 ;  /* 0x000000123f0d0299 */ /* 0x000fe20008011609 */
[----:B------:R-:W-:Y:S01]  /*6f60*/  R2UR UR18, R11 ;  /* 0x000000000b1272ca */ /* 0x000fe200000e0000 */
[----:B------:R-:W-:Y:S01]  /*6f70*/  UIMAD UR19, UR10, UR8, UR19 ;  /* 0x000000080a1372a4 */ /* 0x000fe2000f8e0213 */
[----:B------:R-:W-:Y:S01]  /*6f80*/  R2UR UR10, R95 ;  /* 0x000000005f0a72ca */ /* 0x000fe200000e0000 */
[----:B------:R-:W-:Y:S01]  /*6f90*/  UIADD3 UR9, -UR13, URZ, URZ ;  /* 0x0000003f0d097290 */ /* 0x000fe2000fffe13f */
[----:B------:R0:W-:Y:S01]  /*6fa0*/  UTMALDG.2D [UR4], [UR20], desc[UR22] ;  /* 0x00001604140075b4 */ /* 0x0001e20008009000 */
[----:B------:R-:W-:Y:S01]  /*6fb0*/  ULDC.64 UR24, c[0x0][0x4b8] ;  /* 0x00012e0000187ab9 */ /* 0x000fe20000000a00 */
[----:B------:R-:W-:Y:S01]  /*6fc0*/  ULDC.64 UR14, c[0x0][0x4d0] ;  /* 0x00013400000e7ab9 */ /* 0x000fe20000000a00 */
[----:B------:R-:W-:-:S02]  /*6fd0*/  UIMAD UR12, UR12, UR9, UR11 ;  /* 0x000000090c0c72a4 */ /* 0x000fc4000f8e020b */
[----:B------:R-:W-:Y:S02]  /*6fe0*/  UIADD3 UR16, UR4, 0x2000, URZ ;  /* 0x0000200004107890 */ /* 0x000fe4000fffe03f */
[----:B------:R-:W-:Y:S02]  /*6ff0*/  UIADD3 UR8, UR17, 0x24000, URZ ;  /* 0x0002400011087890 */ /* 0x000fe4000fffe03f */
[----:B------:R-:W-:Y:S02]  /*7000*/  UIMAD UR11, UR19, UR24, UR14 ;  /* 0x00000018130b72a4 */ /* 0x000fe4000f8e020e */
[----:B------:R-:W-:Y:S01]  /*7010*/  UIMAD UR12, UR12, UR25, UR15 ;  /* 0x000000190c0c72a4 */ /* 0x000fe2000f8e020f */
[----:B------:R-:W-:Y:S01]  /*7020*/  UMOV UR17, UR5 ;  /* 0x0000000500117c82 */ /* 0x000fe20008000000 */
[----:B------:R-:W-:Y:S01]  /*7030*/  UMOV UR19, UR7 ;  /* 0x0000000700137c82 */ /* 0x000fe20008000000 */
[----:B------:R-:W-:Y:S01]  /*7040*/  UMOV UR9, UR5 ;  /* 0x0000000500097c82 */ /* 0x000fe20008000000 */
[----:B------:R1:W-:Y:S01]  /*7050*/  UTMALDG.2D [UR16], [UR20], desc[UR22] ;  /* 0x00001610140075b4 */ /* 0x0003e20008009000 */
[----:B0-----:R-:W-:-:S09]  /*7060*/  UPRMT UR4, UR26, 0x5410, UR27 ;  /* 0x000054101a047896 */ /* 0x001fd2000800001b */
[----:B------:R1:W-:Y:S02]  /*7070*/  UTMALDG.4D.IM2COL.MULTICAST [UR8], [UR28], UR4 ;  /* 0x000000081c0073b4 */ /* 0x0003e40008058804 */
[----:B-1----:R-:W-:Y:S05]  /*7080*/  @P3 BRA `(.L_x_155) ;  /* 0xfffffff800b83947 */ /* 0x002fea000383ffff */
.L_x_151:
[----:B------:R-:W-:Y:S01]  /*7090*/  ISETP.GE.U32.AND P2, PT, R5, 0x9, PT ;  /* 0x000000090500780c */ /* 0x000fe20003f46070 */
[----:B------:R-:W-:Y:S05]  /*70a0*/  WARPSYNC.ALL ;  /* 0x0000000000007948 */ /* 0x000fea0003800000 */
[----:B------:R-:W-:-:S07]  /*70b0*/  ELECT P1, URZ, PT ;  /* 0x00000000003f782f */ /* 0x000fce0003820000 */
[----:B------:R-:W-:-:S05]  /*70c0*/  @P2 IMAD.WIDE.U32 R6, R5, 0x38e38e39, RZ ;  /* 0x38e38e3905062825 */ /* 0x000fca00078e00ff */
[----:B-----5:R-:W-:-:S04]  /*70d0*/  @P2 SHF.R.U32.HI R0, RZ, 0x1, R7 ;  /* 0x00000001ff002819 */ /* 0x020fc80000011607 */
[----:B------:R-:W-:-:S04]  /*70e0*/  @P2 LOP3.LUT R0, R0, 0x1, RZ, 0xc0, !PT ;  /* 0x0000000100002812 */ /* 0x000fc800078ec0ff */
[----:B------:R-:W-:Y:S01]  /*70f0*/  @P2 ISETP.NE.U32.AND P0, PT, R0, 0x1, PT ;  /* 0x000000010000280c */ /* 0x000fe20003f05070 */
[----:B------:R-:W-:-:S12]  /*7100*/  @!P1 EXIT ;  /* 0x000000000000994d */ /* 0x000fd80003800000 */
[----:B------:R-:W-:Y:S01]  /*7110*/  LOP3.LUT R3, R3, 0x2, RZ, 0xfc, !PT ;  /* 0x0000000203037812 */ /* 0x000fe200078efcff */
[----:B------:R-:W-:Y:S01]  /*7120*/  IMAD.MOV.U32 R0, RZ, RZ, 0x1 ;  /* 0x00000001ff007424 */ /* 0x000fe200078e00ff */
[----:B------:R-:W-:Y:S02]  /*7130*/  @P2 ISETP.NE.U32.AND.EX P0, PT, RZ, RZ, PT, P0 ;  /* 0x000000ffff00220c */ /* 0x000fe40003f05100 */
[----:B------:R-:W-:Y:S02]  /*7140*/  ISETP.NE.AND P1, PT, R3, 0x3, PT ;  /* 0x000000030300780c */ /* 0x000fe40003f25270 */
[----:B------:R-:W-:-:S11]  /*7150*/  @P2 SEL R0, RZ, 0x1, !P0 ;  /* 0x00000001ff002807 */ /* 0x000fd60004000000 */
[----:B------:R-:W-:Y:S05]  /*7160*/  @!P1 BRA `(.L_x_156) ;  /* 0x0000000000049947 */ /* 0x000fea0003800000 */
[----:B------:R-:W-:Y:S01]  /*7170*/  BPT.TRAP 0x1 ;  /* 0x000000040000795c */ /* 0x000fe20000300000 */
.L_x_156:
[----:B------:R-:W0:Y:S01]  /*7180*/  S2R R7, SR_CgaCtaId ;  /* 0x0000000000077919 */ /* 0x000e220000008800 */
[----:B------:R-:W-:Y:S01]  /*7190*/  IMAD.WIDE.U32 R2, R5, 0x38e38e39, RZ ;  /* 0x38e38e3905027825 */ /* 0x000fe200078e00ff */
[----:B------:R-:W-:-:S04]  /*71a0*/  MOV R4, 0x400 ;  /* 0x0000040000047802 */ /* 0x000fc80000000f00 */
[----:B------:R-:W-:-:S05]  /*71b0*/  SHF.R.U32.HI R2, RZ, 0x1, R3 ;  /* 0x00000001ff027819 */ /* 0x000fca0000011603 */
[----:B------:R-:W-:Y:S01]  /*71c0*/  IMAD R5, R2, -0x9, R5 ;  /* 0xfffffff702057824 */ /* 0x000fe200078e0205 */
[----:B0-----:R-:W-:-:S05]  /*71d0*/  LEA R4, R7, R4, 0x18 ;  /* 0x0000000407047211 */ /* 0x001fca00078ec0ff */
[----:B------:R-:W-:Y:S01]  /*71e0*/  VIADD R2, R4, 0x36048 ;  /* 0x0003604804027836 */ /* 0x000fe20000000000 */
[----:B------:R-:W-:-:S03]  /*71f0*/  SHF.L.U32 R4, R0, 0x1f, RZ ;  /* 0x0000001f00047819 */ /* 0x000fc600000006ff */
[----:B------:R-:W-:-:S07]  /*7200*/  IMAD R3, R5, 0x8, R2 ;  /* 0x0000000805037824 */ /* 0x000fce00078e0202 */
.L_x_157:
[----:B0-----:R0:W1:Y:S02]  /*7210*/  SYNCS.PHASECHK.TRANS64.TRYWAIT P0, [R3+URZ], R4 ;  /* 0x00000004030075a7 */ /* 0x001064000800017f */
[----:B-1----:R-:W-:Y:S05]  /*7220*/  @!P0 NANOSLEEP.SYNCS 0x989680 ;  /* 0x009896800000895d */ /* 0x002fea0003900000 */
[----:B------:R-:W1:Y:S02]  /*7230*/  @!P0 SYNCS.PHASECHK.TRANS64 P0, [R3+URZ], R4 ;  /* 0x00000004030085a7 */ /* 0x000e64000800007f */
[----:B-1----:R-:W-:Y:S05]  /*7240*/  @!P0 BRA `(.L_x_157) ;  /* 0xfffffffc00f08947 */ /* 0x002fea000383ffff */
[----:B------:R-:W-:-:S05]  /*7250*/  VIADD R5, R5, 0x1 ;  /* 0x0000000105057836 */ /* 0x000fca0000000000 */
[----:B------:R-:W-:-:S04]  /*7260*/  ISETP.NE.AND P0, PT, R5, 0x9, PT ;  /* 0x000000090500780c */ /* 0x000fc80003f05270 */
[----:B0-----:R-:W-:Y:S02]  /*7270*/  SEL R3, RZ, 0x1, P0 ;  /* 0x00000001ff037807 */ /* 0x001fe40000000000 */
[----:B------:R-:W-:Y:S02]  /*7280*/  SEL R5, R5, RZ, P0 ;  /* 0x000000ff05057207 */ /* 0x000fe40000000000 */
[----:B------:R-:W-:-:S03]  /*7290*/  LOP3.LUT R7, R0, R3, RZ, 0x3c, !PT ;  /* 0x0000000300077212 */ /* 0x000fc600078e3cff */
[----:B------:R-:W-:Y:S01]  /*72a0*/  IMAD R0, R5, 0x8, R2 ;  /* 0x0000000805007824 */ /* 0x000fe200078e0202 */
[----:B------:R-:W-:-:S07]  /*72b0*/  SHF.L.U32 R3, R7, 0x1f, RZ ;  /* 0x0000001f07037819 */ /* 0x000fce00000006ff */
.L_x_158:
        /* <DEDUP_REMOVED lines=11> */
.L_x_159:
        /* <DEDUP_REMOVED lines=11> */
.L_x_160:
        /* <DEDUP_REMOVED lines=11> */
.L_x_161:
        /* <DEDUP_REMOVED lines=11> */
.L_x_162:
        /* <DEDUP_REMOVED lines=11> */
.L_x_163:
        /* <DEDUP_REMOVED lines=11> */
.L_x_164:
        /* <DEDUP_REMOVED lines=11> */
.L_x_165:
[----:B0-----:R0:W1:Y:S02]  /*7790*/  SYNCS.PHASECHK.TRANS64.TRYWAIT P0, [R5+URZ], R0 ;  /* 0x00000000050075a7 */ /* 0x001064000800017f */
[----:B-1----:R-:W-:Y:S05]  /*77a0*/  @!P0 NANOSLEEP.SYNCS 0x989680 ;  /* 0x009896800000895d */ /* 0x002fea0003900000 */
[----:B------:R-:W1:Y:S02]  /*77b0*/  @!P0 SYNCS.PHASECHK.TRANS64 P0, [R5+URZ], R0 ;  /* 0x00000000050085a7 */ /* 0x000e64000800007f */
[----:B-1----:R-:W-:Y:S05]  /*77c0*/  @P0 EXIT ;  /* 0x000000000000094d */ /* 0x002fea0003800000 */
[----:B------:R-:W-:Y:S05]  /*77d0*/  BRA `(.L_x_165) ;  /* 0xfffffffc00ec7947 */ /* 0x000fea000383ffff */
.L_x_166:
[----:B------:R-:W-:-:S00]  /*77e0*/  BRA `(.L_x_166) ;  /* 0xfffffffc00fc7947 */ /* 0x000fc0000383ffff */
[----:B------:R-:W-:-:S00]  /*77f0*/  NOP ;  /* 0x0000000000007918 */ /* 0x000fc00000000000 */
        /* <DEDUP_REMOVED lines=8> */
.L_x_167:


//--------------------- .nv.shared._ZN7cutlass13device_kernelINS_4conv6kernel13ConvUniversalINS1_16ConvProblemShapeILNS1_8OperatorE2ELi2EEENS1_10collective14CollectiveConvINS1_46MainloopSm90TmaGmmaWarpSpecializedImplicitGemmILS5_2ELi9ELi2EN4cute5tupleIJNSA_1CILi2EEENSC_ILi1EEESE_EEENS1_36KernelImplicitTmaWarpSpecializedSm90ELi1EEENSB_IJNSC_ILi128EEENSB_IJNSC_ILi64EEEEEESK_EEENS_6half_tESM_NSA_8TiledMMAINSA_8MMA_AtomIJNSA_4SM904GMMA25MMA_64x64x16_F32F16F16_SSILNSQ_5MajorE1ELSS_1ELNSQ_7ScaleInE1ELST_1EEEEEENSA_6LayoutINSB_IJSE_SE_SE_EEENSB_IJNSC_ILi0EEESY_SY_EEEEENSB_IJNSA_10UnderscoreES11_S11_EEEEENS7_6detail26Sm90ImplicitGemmTileTraitsINSA_13SM90_TMA_LOADENSA_14ComposedLayoutINSA_7SwizzleILi3ELi4ELi3EEENSA_18smem_ptr_flag_bitsILi16EEENSW_INSB_IJNSB_IJSJ_SD_EEENSB_IJNSC_ILi8EEES1D_EEENSB_IJSE_NSC_ILi9EEEEEEEEENSB_IJNSB_IJSE_NSC_ILi4096EEEEEENSB_IJSJ_NSC_ILi512EEEEEENSB_IJSY_NSC_ILi8192EEEEEEEEEEEEEvEENS15_INSA_30SM90_TMA_LOAD_IM2COL_MULTICASTENS17_IS19_S1B_NSW_INSB_IJNSB_IJSJ_SE_EEES1E_S1G_EEENSB_IJNSB_IJSE_SY_EEES1L_NSB_IJSY_S1I_EEEEEEEEEEvEEEENS_8epilogue10collective6detail29Sm90TmaWarpSpecializedAdapterINS23_15DefaultEpilogueISM_NSB_IJlNSB_IJSE_llEEESY_EEES28_NS22_6thread17LinearCombinationISM_Li1EffLNS29_9ScaleType4KindE0ELNS_15FloatRoundStyleE2ESM_EENS_4gemm15EpilogueDefaultEEEEEvvEEEEvNT_6ParamsE --------------------------
	.section	.nv.shared._ZN7cutlass13device_kernelINS_4conv6kernel13ConvUniversalINS1_16ConvProblemShapeILNS1_8OperatorE2ELi2EEENS1_10collective14CollectiveConvINS1_46MainloopSm90TmaGmmaWarpSpecializedImplicitGemmILS5_2ELi9ELi2EN4cute5tupleIJNSA_1CILi2EEENSC_ILi1EEESE_EEENS1_36KernelImplicitTmaWarpSpecializedSm90ELi1EEENSB_IJNSC_ILi128EEENSB_IJNSC_ILi64EEEEEESK_EEENS_6half_tESM_NSA_8TiledMMAINSA_8MMA_AtomIJNSA_4SM904GMMA25MMA_64x64x16_F32F16F16_SSILNSQ_5MajorE1ELSS_1ELNSQ_7ScaleInE1ELST_1EEEEEENSA_6LayoutINSB_IJSE_SE_SE_EEENSB_IJNSC_ILi0EEESY_SY_EEEEENSB_IJNSA_10UnderscoreES11_S11_EEEEENS7_6detail26Sm90ImplicitGemmTileTraitsINSA_13SM90_TMA_LOADENSA_14ComposedLayoutINSA_7SwizzleILi3ELi4ELi3EEENSA_18smem_ptr_flag_bitsILi16EEENSW_INSB_IJNSB_IJSJ_SD_EEENSB_IJNSC_ILi8EEES1D_EEENSB_IJSE_NSC_ILi9EEEEEEEEENSB_IJNSB_IJSE_NSC_ILi4096EEEEEENSB_IJSJ_NSC_ILi512EEEEEENSB_IJSY_NSC_ILi8192EEEEEEEEEEEEEvEENS15_INSA_30SM90_TMA_LOAD_IM2COL_MULTICASTENS17_IS19_S1B_NSW_INSB_IJNSB_IJSJ_SE_EEES1E_S1G_EEENSB_IJNSB_IJSE_SY_EEES1L_NSB_IJSY_S1I_EEEEEEEEEEvEEEENS_8epilogue10collective6detail29Sm90TmaWarpSpecializedAdapterINS23_15DefaultEpilogueISM_NSB_IJlNSB_IJSE_llEEESY_EEES28_NS22_6thread17LinearCombinationISM_Li1EffLNS29_9ScaleType4KindE0ELNS_15FloatRoundStyleE2ESM_EENS_4gemm15EpilogueDefaultEEEEEvvEEEEvNT_6ParamsE,"aw",@nobits
	.sectionflags	@""
	.align	16
	.zero		1024


//--------------------- .nv.shared.reserved.0     --------------------------
	.section	.nv.shared.reserved.0,"aw",@nobits
	.weak		__nv_reservedSMEM_offset_0_alias
	.size		__nv_reservedSMEM_offset_0_alias, 0, 0
	.other		__nv_reservedSMEM_offset_0_alias,@"STO_CUDA_RESERVED_SHARED STV_DEFAULT"
__nv_reservedSMEM_offset_0_alias:
	.zero		0


//--------------------- .nv.global                --------------------------
	.section	.nv.global,"aw",@nobits
.nv.global:
	.type		_ZN39_INTERNAL_e4f737ce_4_k_cu_a9659378_27774cute1_E,@object
	.size		_ZN39_INTERNAL_e4f737ce_4_k_cu_a9659378_27774cute1_E,(_ZN39_INTERNAL_e4f737ce_4_k_cu_a9659378_27774cuda3std3__45__cpo6cbeginE - _ZN39_INTERNAL_e4f737ce_4_k_cu_a9659378_27774cute1_E)
_ZN39_INTERNAL_e4f737ce_4_k_cu_a9659378_27774cute1_E:
	.zero		1
	.type		_ZN39_INTERNAL_e4f737ce_4_k_cu_a9659378_27774cuda3std3__45__cpo6cbeginE,@object
	.size		_ZN39_INTERNAL_e4f737ce_4_k_cu_a9659378_27774cuda3std3__45__cpo6cbeginE,(_ZN39_INTERNAL_e4f737ce_4_k_cu_a9659378_27774cuda3std3__48in_placeE - _ZN39_INTERNAL_e4f737ce_4_k_cu_a9659378_27774cuda3std3__45__cpo6cbeginE)
_ZN39_INTERNAL_e4f737ce_4_k_cu_a9659378_27774cuda3std3__45__cpo6cbeginE:
	.zero		1
	.type		_ZN39_INTERNAL_e4f737ce_4_k_cu_a9659378_27774cuda3std3__48in_placeE,@object
	.size		_ZN39_INTERNAL_e4f737ce_4_k_cu_a9659378_27774cuda3std3__48in_placeE,(_ZN39_INTERNAL_e4f737ce_4_k_cu_a9659378_27774cuda3std6ranges3__45__cpo9iter_moveE - _ZN39_INTERNAL_e4f737ce_4_k_cu_a9659378_27774cuda3std3__48in_placeE)
_ZN39_INTERNAL_e4f737ce_4_k_cu_a9659378_27774cuda3std3__48in_placeE:
	.zero		1
	.type		_ZN39_INTERNAL_e4f737ce_4_k_cu_a9659378_27774cuda3std6ranges3__45__cpo9iter_moveE,@object
	.size		_ZN39_INTERNAL_e4f737ce_4_k_cu_a9659378_27774cuda3std6ranges3__45__cpo9iter_moveE,(_ZN39_INTERNAL_e4f737ce_4_k_cu_a9659378_27774cuda3std3__45__cpo5beginE - _ZN39_INTERNAL_e4f737ce_4_k_cu_a9659378_27774cuda3std6ranges3__45__cpo9iter_moveE)
_ZN39_INTERNAL_e4f737ce_4_k_cu_a9659378_27774cuda3std6ranges3__45__cpo9iter_moveE:
	.zero		1
	.type		_ZN39_INTERNAL_e4f737ce_4_k_cu_a9659378_27774cuda3std3__45__cpo5beginE,@object
	.size		_ZN39_INTERNAL_e4f737ce_4_k_cu_a9659378_27774cuda3std3__45__cpo5beginE,(_ZN39_INTERNAL_e4f737ce_4_k_cu_a9659378_27774cuda3std3__441_GLOBAL__N__e4f737ce_4_k_cu_a9659378_27776ignoreE - _ZN39_INTERNAL_e4f737ce_4_k_cu_a9659378_27774cuda3std3__45__cpo5beginE)
_ZN39_INTERNAL_e4f737ce_4_k_cu_a9659378_27774cuda3std3__45__cpo5beginE:
	.zero		1
	.type		_ZN39_INTERNAL_e4f737ce_4_k_cu_a9659378_27774cuda3std3__441_GLOBAL__N__e4f737ce_4_k_cu_a9659378_27776ignoreE,@object
	.size		_ZN39_INTERNAL_e4f737ce_4_k_cu_a9659378_27774cuda3std3__441_GLOBAL__N__e4f737ce_4_k_cu_a9659378_27776ignoreE,(_ZN39_INTERNAL_e4f737ce_4_k_cu_a9659378_27774cute7productE - _ZN39_INTERNAL_e4f737ce_4_k_cu_a9659378_27774cuda3std3__441_GLOBAL__N__e4f737ce_4_k_cu_a9659378_27776ignoreE)
_ZN39_INTERNAL_e4f737ce_4_k_cu_a9659378_27774cuda3std3__441_GLOBAL__N__e4f737ce_4_k_cu_a9659378_27776ignoreE:
	.zero		1
	.type		_ZN39_INTERNAL_e4f737ce_4_k_cu_a9659378_27774cute7productE,@object
	.size		_ZN39_INTERNAL_e4f737ce_4_k_cu_a9659378_27774cute7productE,(_ZN39_INTERNAL_e4f737ce_4_k_cu_a9659378_27774cuda3std3__45__cpo3endE - _ZN39_INTERNAL_e4f737ce_4_k_cu_a9659378_27774cute7productE)
_ZN39_INTERNAL_e4f737ce_4_k_cu_a9659378_27774cute7productE:
	.zero		1
	.type		_ZN39_INTERNAL_e4f737ce_4_k_cu_a9659378_27774cuda3std3__45__cpo3endE,@object
	.size		_ZN39_INTERNAL_e4f737ce_4_k_cu_a9659378_27774cuda3std3__45__cpo3endE,(_ZN39_INTERNAL_e4f737ce_4_k_cu_a9659378_27774cuda3std3__419piecewise_constructE - _ZN39_INTERNAL_e4f737ce_4_k_cu_a9659378_27774cuda3std3__45__cpo3endE)
_ZN39_INTERNAL_e4f737ce_4_k_cu_a9659378_27774cuda3std3__45__cpo3endE:
	.zero		1
	.type		_ZN39_INTERNAL_e4f737ce_4_k_cu_a9659378_27774cuda3std3__419piecewise_constructE,@object
	.size		_ZN39_INTERNAL_e4f737ce_4_k_cu_a9659378_27774cuda3std3__419piecewise_constructE,(_ZN39_INTERNAL_e4f737ce_4_k_cu_a9659378_27774cuda3std3__45__cpo4cendE - _ZN39_INTERNAL_e4f737ce_4_k_cu_a9659378_27774cuda3std3__419piecewise_constructE)
_ZN39_INTERNAL_e4f737ce_4_k_cu_a9659378_27774cuda3std3__419piecewise_constructE:
	.zero		1
	.type		_ZN39_INTERNAL_e4f737ce_4_k_cu_a9659378_27774cuda3std3__45__cpo4cendE,@object
	.size		_ZN39_INTERNAL_e4f737ce_4_k_cu_a9659378_27774cuda3std3__45__cpo4cendE,(_ZN39_INTERNAL_e4f737ce_4_k_cu_a9659378_27774cuda3std6ranges3__45__cpo4swapE - _ZN39_INTERNAL_e4f737ce_4_k_cu_a9659378_27774cuda3std3__45__cpo4cendE)
_ZN39_INTERNAL_e4f737ce_4_k_cu_a9659378_27774cuda3std3__45__cpo4cendE:
	.zero		1
	.type		_ZN39_INTERNAL_e4f737ce_4_k_cu_a9659378_27774cuda3std6ranges3__45__cpo4swapE,@object
	.size		_ZN39_INTERNAL_e4f737ce_4_k_cu_a9659378_27774cuda3std6ranges3__45__cpo4swapE,(.L_7 - _ZN39_INTERNAL_e4f737ce_4_k_cu_a9659378_27774cuda3std6ranges3__45__cpo4swapE)
_ZN39_INTERNAL_e4f737ce_4_k_cu_a9659378_27774cuda3std6ranges3__45__cpo4swapE:
	.zero		1
.L_7:


//--------------------- .nv.constant0._ZN7cutlass13device_kernelINS_4conv6kernel13ConvUniversalINS1_16ConvProblemShapeILNS1_8OperatorE2ELi2EEENS1_10collective14CollectiveConvINS1_46MainloopSm90TmaGmmaWarpSpecializedImplicitGemmILS5_2ELi9ELi2EN4cute5tupleIJNSA_1CILi2EEENSC_ILi1EEESE_EEENS1_36KernelImplicitTmaWarpSpecializedSm90ELi1EEENSB_IJNSC_ILi128EEENSB_IJNSC_ILi64EEEEEESK_EEENS_6half_tESM_NSA_8TiledMMAINSA_8MMA_AtomIJNSA_4SM904GMMA25MMA_64x64x16_F32F16F16_SSILNSQ_5MajorE1ELSS_1ELNSQ_7ScaleInE1ELST_1EEEEEENSA_6LayoutINSB_IJSE_SE_SE_EEENSB_IJNSC_ILi0EEESY_SY_EEEEENSB_IJNSA_10UnderscoreES11_S11_EEEEENS7_6detail26Sm90ImplicitGemmTileTraitsINSA_13SM90_TMA_LOADENSA_14ComposedLayoutINSA_7SwizzleILi3ELi4ELi3EEENSA_18smem_ptr_flag_bitsILi16EEENSW_INSB_IJNSB_IJSJ_SD_EEENSB_IJNSC_ILi8EEES1D_EEENSB_IJSE_NSC_ILi9EEEEEEEEENSB_IJNSB_IJSE_NSC_ILi4096EEEEEENSB_IJSJ_NSC_ILi512EEEEEENSB_IJSY_NSC_ILi8192EEEEEEEEEEEEEvEENS15_INSA_30SM90_TMA_LOAD_IM2COL_MULTICASTENS17_IS19_S1B_NSW_INSB_IJNSB_IJSJ_SE_EEES1E_S1G_EEENSB_IJNSB_IJSE_SY_EEES1L_NSB_IJSY_S1I_EEEEEEEEEEvEEEENS_8epilogue10collective6detail29Sm90TmaWarpSpecializedAdapterINS23_15DefaultEpilogueISM_NSB_IJlNSB_IJSE_llEEESY_EEES28_NS22_6thread17LinearCombinationISM_Li1EffLNS29_9ScaleType4KindE0ELNS_15FloatRoundStyleE2ESM_EENS_4gemm15EpilogueDefaultEEEEEvvEEEEvNT_6ParamsE --------------------------
	.section	.nv.constant0._ZN7cutlass13device_kernelINS_4conv6kernel13ConvUniversalINS1_16ConvProblemShapeILNS1_8OperatorE2ELi2EEENS1_10collective14CollectiveConvINS1_46MainloopSm90TmaGmmaWarpSpecializedImplicitGemmILS5_2ELi9ELi2EN4cute5tupleIJNSA_1CILi2EEENSC_ILi1EEESE_EEENS1_36KernelImplicitTmaWarpSpecializedSm90ELi1EEENSB_IJNSC_ILi128EEENSB_IJNSC_ILi64EEEEEESK_EEENS_6half_tESM_NSA_8TiledMMAINSA_8MMA_AtomIJNSA_4SM904GMMA25MMA_64x64x16_F32F16F16_SSILNSQ_5MajorE1ELSS_1ELNSQ_7ScaleInE1ELST_1EEEEEENSA_6LayoutINSB_IJSE_SE_SE_EEENSB_IJNSC_ILi0EEESY_SY_EEEEENSB_IJNSA_10UnderscoreES11_S11_EEEEENS7_6detail26Sm90ImplicitGemmTileTraitsINSA_13SM90_TMA_LOADENSA_14ComposedLayoutINSA_7SwizzleILi3ELi4ELi3EEENSA_18smem_ptr_flag_bitsILi16EEENSW_INSB_IJNSB_IJSJ_SD_EEENSB_IJNSC_ILi8EEES1D_EEENSB_IJSE_NSC_ILi9EEEEEEEEENSB_IJNSB_IJSE_NSC_ILi4096EEEEEENSB_IJSJ_NSC_ILi512EEEEEENSB_IJSY_NSC_ILi8192EEEEEEEEEEEEEvEENS15_INSA_30SM90_TMA_LOAD_IM2COL_MULTICASTENS17_IS19_S1B_NSW_INSB_IJNSB_IJSJ_SE_EEES1E_S1G_EEENSB_IJNSB_IJSE_SY_EEES1L_NSB_IJSY_S1I_EEEEEEEEEEvEEEENS_8epilogue10collective6detail29Sm90TmaWarpSpecializedAdapterINS23_15DefaultEpilogueISM_NSB_IJlNSB_IJSE_llEEESY_EEES28_NS22_6thread17LinearCombinationISM_Li1EffLNS29_9ScaleType4KindE0ELNS_15FloatRoundStyleE2ESM_EENS_4gemm15EpilogueDefaultEEEEEvvEEEEvNT_6ParamsE,"a",@progbits
	.sectionflags	@""
	.align	4
.nv.constant0._ZN7cutlass13device_kernelINS_4conv6kernel13ConvUniversalINS1_16ConvProblemShapeILNS1_8OperatorE2ELi2EEENS1_10collective14CollectiveConvINS1_46MainloopSm90TmaGmmaWarpSpecializedImplicitGemmILS5_2ELi9ELi2EN4cute5tupleIJNSA_1CILi2EEENSC_ILi1EEESE_EEENS1_36KernelImplicitTmaWarpSpecializedSm90ELi1EEENSB_IJNSC_ILi128EEENSB_IJNSC_ILi64EEEEEESK_EEENS_6half_tESM_NSA_8TiledMMAINSA_8MMA_AtomIJNSA_4SM904GMMA25MMA_64x64x16_F32F16F16_SSILNSQ_5MajorE1ELSS_1ELNSQ_7ScaleInE1ELST_1EEEEEENSA_6LayoutINSB_IJSE_SE_SE_EEENSB_IJNSC_ILi0EEESY_SY_EEEEENSB_IJNSA_10UnderscoreES11_S11_EEEEENS7_6detail26Sm90ImplicitGemmTileTraitsINSA_13SM90_TMA_LOADENSA_14ComposedLayoutINSA_7SwizzleILi3ELi4ELi3EEENSA_18smem_ptr_flag_bitsILi16EEENSW_INSB_IJNSB_IJSJ_SD_EEENSB_IJNSC_ILi8EEES1D_EEENSB_IJSE_NSC_ILi9EEEEEEEEENSB_IJNSB_IJSE_NSC_ILi4096EEEEEENSB_IJSJ_NSC_ILi512EEEEEENSB_IJSY_NSC_ILi8192EEEEEEEEEEEEEvEENS15_INSA_30SM90_TMA_LOAD_IM2COL_MULTICASTENS17_IS19_S1B_NSW_INSB_IJNSB_IJSJ_SE_EEES1E_S1G_EEENSB_IJNSB_IJSE_SY_EEES1L_NSB_IJSY_S1I_EEEEEEEEEEvEEEENS_8epilogue10collective6detail29Sm90TmaWarpSpecializedAdapterINS23_15DefaultEpilogueISM_NSB_IJlNSB_IJSE_llEEESY_EEES28_NS22_6thread17LinearCombinationISM_Li1EffLNS29_9ScaleType4KindE0ELNS_15FloatRoundStyleE2ESM_EENS_4gemm15EpilogueDefaultEEEEEvvEEEEvNT_6ParamsE:
	.zero		1536


//--------------------- SYMBOLS --------------------------

	.type		.nv.reservedSmem.offset0,@object
	.size		.nv.reservedSmem.offset0,0x4
